	.target	sm_103a

	.elftype	@"ET_EXEC"


//--------------------- .note.nv.tkinfo           --------------------------
	.section	.note.nv.tkinfo,"",@"SHT_NOTE"
	.sectionflags	@"SHF_NOTE_NV_TKINFO"
	.tkinfo
        /*0018*/ 	.word	0x00000002
        /*0030*/ 	.string	""
        /*0030*/ 	.string	"ptxas"
        /*0030*/ 	.string	"Cuda compilation tools, release 13.0, V13.0.88"
        /*0030*/ 	.string	"Build cuda_13.0.r13.0/compiler.36424714_0"
        /*0030*/ 	.string	"-arch sm_103a -m 64 "



//--------------------- .note.nv.cuinfo           --------------------------
	.section	.note.nv.cuinfo,"",@"SHT_NOTE"
	.sectionflags	@"SHF_NOTE_NV_CUINFO"
        /*0018*/ 	.short	0x0002
        /*001a*/ 	.short	0x0067
        /*001c*/ 	.short	0x0082
	.zero		2


//--------------------- .nv.info                  --------------------------
	.section	.nv.info,"",@"SHT_CUDA_INFO"
	.align	4


	//----- nvinfo : EIATTR_REGCOUNT
	.align		4
        /*0000*/ 	.byte	0x04, 0x2f
        /*0002*/ 	.short	(.L_12 - .L_11)
	.align		4
.L_11:
        /*0004*/ 	.word	index@(_ZN7cutlass13device_kernelIN5flash11enable_sm90INS1_16FlashAttnFwdSm90INS1_25CollectiveMainloopFwdSm90ILi2EN4cute5tupleIJNS5_1CILi1EEES8_S8_EEENS6_IJNS7_ILi128EEENS7_ILi96EEENS7_ILi64EEEEEELi256ENS_6half_tEfNS_4arch4Sm90ELb1ELb0ELb0ELb1ELb0ELb1ELb1ELb1ELb0ELb1ELb1ELb0EEENS1_21CollectiveEpilogueFwdINS6_IJSA_NS7_ILi256EEESB_EEES9_SE_SG_Li256ELb1ELb1ELb1ELb0EEENS1_36VarlenDynamicPersistentTileSchedulerILi128ELi96ELi256ELi128ELb1ELb1ELb1ELb1ELb1ELb1EEEEEEEEEvNT_6ParamsE)
        /*0008*/ 	.word	0x00000004


	//----- nvinfo : EIATTR_FRAME_SIZE
	.align		4
.L_12:
        /*000c*/ 	.byte	0x04, 0x11
        /*000e*/ 	.short	(.L_14 - .L_13)
	.align		4
.L_13:
        /*0010*/ 	.word	index@(_ZN7cutlass13device_kernelIN5flash11enable_sm90INS1_16FlashAttnFwdSm90INS1_25CollectiveMainloopFwdSm90ILi2EN4cute5tupleIJNS5_1CILi1EEES8_S8_EEENS6_IJNS7_ILi128EEENS7_ILi96EEENS7_ILi64EEEEEELi256ENS_6half_tEfNS_4arch4Sm90ELb1ELb0ELb0ELb1ELb0ELb1ELb1ELb1ELb0ELb1ELb1ELb0EEENS1_21CollectiveEpilogueFwdINS6_IJSA_NS7_ILi256EEESB_EEES9_SE_SG_Li256ELb1ELb1ELb1ELb0EEENS1_36VarlenDynamicPersistentTileSchedulerILi128ELi96ELi256ELi128ELb1ELb1ELb1ELb1ELb1ELb1EEEEEEEEEvNT_6ParamsE)
        /*0014*/ 	.word	0x00000000


	//----- nvinfo : EIATTR_REGCOUNT
	.align		4
.L_14:
        /*0018*/ 	.byte	0x04, 0x2f
        /*001a*/ 	.short	(.L_16 - .L_15)
	.align		4
.L_15:
        /*001c*/ 	.word	index@(_ZN7cutlass13device_kernelIN5flash11enable_sm90INS1_16FlashAttnFwdSm90INS1_25CollectiveMainloopFwdSm90ILi2EN4cute5tupleIJNS5_1CILi1EEES8_S8_EEENS6_IJNS7_ILi128EEENS7_ILi96EEENS7_ILi64EEEEEELi256ENS_6half_tEfNS_4arch4Sm90ELb1ELb0ELb0ELb1ELb0ELb0ELb1ELb1ELb0ELb1ELb1ELb0EEENS1_21CollectiveEpilogueFwdINS6_IJSA_NS7_ILi256EEESB_EEES9_SE_SG_Li256ELb1ELb1ELb1ELb0EEENS1_36VarlenDynamicPersistentTileSchedulerILi128ELi96ELi256ELi128ELb1ELb1ELb1ELb1ELb1ELb1EEEEEEEEEvNT_6ParamsE)
        /*0020*/ 	.word	0x00000004


	//----- nvinfo : EIATTR_FRAME_SIZE
	.align		4
.L_16:
        /*0024*/ 	.byte	0x04, 0x11
        /*0026*/ 	.short	(.L_18 - .L_17)
	.align		4
.L_17:
        /*0028*/ 	.word	index@(_ZN7cutlass13device_kernelIN5flash11enable_sm90INS1_16FlashAttnFwdSm90INS1_25CollectiveMainloopFwdSm90ILi2EN4cute5tupleIJNS5_1CILi1EEES8_S8_EEENS6_IJNS7_ILi128EEENS7_ILi96EEENS7_ILi64EEEEEELi256ENS_6half_tEfNS_4arch4Sm90ELb1ELb0ELb0ELb1ELb0ELb0ELb1ELb1ELb0ELb1ELb1ELb0EEENS1_21CollectiveEpilogueFwdINS6_IJSA_NS7_ILi256EEESB_EEES9_SE_SG_Li256ELb1ELb1ELb1ELb0EEENS1_36VarlenDynamicPersistentTileSchedulerILi128ELi96ELi256ELi128ELb1ELb1ELb1ELb1ELb1ELb1EEEEEEEEEvNT_6ParamsE)
        /*002c*/ 	.word	0x00000000


	//----- nvinfo : EIATTR_REGCOUNT
	.align		4
.L_18:
        /*0030*/ 	.byte	0x04, 0x2f
        /*0032*/ 	.short	(.L_20 - .L_19)
	.align		4
.L_19:
        /*0034*/ 	.word	index@(_ZN7cutlass13device_kernelIN5flash11enable_sm90INS1_16FlashAttnFwdSm90INS1_25CollectiveMainloopFwdSm90ILi2EN4cute5tupleIJNS5_1CILi1EEES8_S8_EEENS6_IJNS7_ILi128EEENS7_ILi96EEENS7_ILi64EEEEEELi256ENS_6half_tEfNS_4arch4Sm90ELb1ELb0ELb0ELb1ELb0ELb1ELb0ELb1ELb0ELb1ELb1ELb0EEENS1_21CollectiveEpilogueFwdINS6_IJSA_NS7_ILi256EEESB_EEES9_SE_SG_Li256ELb1ELb1ELb1ELb0EEENS1_36VarlenDynamicPersistentTileSchedulerILi128ELi96ELi256ELi128ELb1ELb1ELb1ELb1ELb1ELb1EEEEEEEEEvNT_6ParamsE)
        /*0038*/ 	.word	0x00000004


	//----- nvinfo : EIATTR_FRAME_SIZE
	.align		4
.L_20:
        /*003c*/ 	.byte	0x04, 0x11
        /*003e*/ 	.short	(.L_22 - .L_21)
	.align		4
.L_21:
        /*0040*/ 	.word	index@(_ZN7cutlass13device_kernelIN5flash11enable_sm90INS1_16FlashAttnFwdSm90INS1_25CollectiveMainloopFwdSm90ILi2EN4cute5tupleIJNS5_1CILi1EEES8_S8_EEENS6_IJNS7_ILi128EEENS7_ILi96EEENS7_ILi64EEEEEELi256ENS_6half_tEfNS_4arch4Sm90ELb1ELb0ELb0ELb1ELb0ELb1ELb0ELb1ELb0ELb1ELb1ELb0EEENS1_21CollectiveEpilogueFwdINS6_IJSA_NS7_ILi256EEESB_EEES9_SE_SG_Li256ELb1ELb1ELb1ELb0EEENS1_36VarlenDynamicPersistentTileSchedulerILi128ELi96ELi256ELi128ELb1ELb1ELb1ELb1ELb1ELb1EEEEEEEEEvNT_6ParamsE)
        /*0044*/ 	.word	0x00000000


	//----- nvinfo : EIATTR_REGCOUNT
	.align		4
.L_22:
        /*0048*/ 	.byte	0x04, 0x2f
        /*004a*/ 	.short	(.L_24 - .L_23)
	.align		4
.L_23:
        /*004c*/ 	.word	index@(_ZN7cutlass13device_kernelIN5flash11enable_sm90INS1_16FlashAttnFwdSm90INS1_25CollectiveMainloopFwdSm90ILi2EN4cute5tupleIJNS5_1CILi1EEES8_S8_EEENS6_IJNS7_ILi128EEENS7_ILi96EEENS7_ILi64EEEEEELi256ENS_6half_tEfNS_4arch4Sm90ELb1ELb0ELb0ELb1ELb0ELb0ELb0ELb1ELb0ELb1ELb1ELb0EEENS1_21CollectiveEpilogueFwdINS6_IJSA_NS7_ILi256EEESB_EEES9_SE_SG_Li256ELb1ELb1ELb1ELb0EEENS1_36VarlenDynamicPersistentTileSchedulerILi128ELi96ELi256ELi128ELb1ELb1ELb1ELb1ELb1ELb1EEEEEEEEEvNT_6ParamsE)
        /*0050*/ 	.word	0x00000004


	//----- nvinfo : EIATTR_FRAME_SIZE
	.align		4
.L_24:
        /*0054*/ 	.byte	0x04, 0x11
        /*0056*/ 	.short	(.L_26 - .L_25)
	.align		4
.L_25:
        /*0058*/ 	.word	index@(_ZN7cutlass13device_kernelIN5flash11enable_sm90INS1_16FlashAttnFwdSm90INS1_25CollectiveMainloopFwdSm90ILi2EN4cute5tupleIJNS5_1CILi1EEES8_S8_EEENS6_IJNS7_ILi128EEENS7_ILi96EEENS7_ILi64EEEEEELi256ENS_6half_tEfNS_4arch4Sm90ELb1ELb0ELb0ELb1ELb0ELb0ELb0ELb1ELb0ELb1ELb1ELb0EEENS1_21CollectiveEpilogueFwdINS6_IJSA_NS7_ILi256EEESB_EEES9_SE_SG_Li256ELb1ELb1ELb1ELb0EEENS1_36VarlenDynamicPersistentTileSchedulerILi128ELi96ELi256ELi128ELb1ELb1ELb1ELb1ELb1ELb1EEEEEEEEEvNT_6ParamsE)
        /*005c*/ 	.word	0x00000000


	//----- nvinfo : EIATTR_REGCOUNT
	.align		4
.L_26:
        /*0060*/ 	.byte	0x04, 0x2f
        /*0062*/ 	.short	(.L_28 - .L_27)
	.align		4
.L_27:
        /*0064*/ 	.word	index@(_ZN7cutlass13device_kernelIN5flash11enable_sm90INS1_16FlashAttnFwdSm90INS1_25CollectiveMainloopFwdSm90ILi2EN4cute5tupleIJNS5_1CILi1EEES8_S8_EEENS6_IJNS7_ILi128EEENS7_ILi96EEENS7_ILi64EEEEEELi256ENS_6half_tEfNS_4arch4Sm90ELb1ELb0ELb0ELb0ELb0ELb0ELb1ELb1ELb0ELb1ELb1ELb0EEENS1_21CollectiveEpilogueFwdINS6_IJSA_NS7_ILi256EEESB_EEES9_SE_SG_Li256ELb0ELb1ELb1ELb0EEENS1_19SingleTileSchedulerILb0ELb1ELb1ELi128EEEEEEEEEvNT_6ParamsE)
        /*0068*/ 	.word	0x00000004


	//----- nvinfo : EIATTR_FRAME_SIZE
	.align		4
.L_28:
        /*006c*/ 	.byte	0x04, 0x11
        /*006e*/ 	.short	(.L_30 - .L_29)
	.align		4
.L_29:
        /*0070*/ 	.word	index@(_ZN7cutlass13device_kernelIN5flash11enable_sm90INS1_16FlashAttnFwdSm90INS1_25CollectiveMainloopFwdSm90ILi2EN4cute5tupleIJNS5_1CILi1EEES8_S8_EEENS6_IJNS7_ILi128EEENS7_ILi96EEENS7_ILi64EEEEEELi256ENS_6half_tEfNS_4arch4Sm90ELb1ELb0ELb0ELb0ELb0ELb0ELb1ELb1ELb0ELb1ELb1ELb0EEENS1_21CollectiveEpilogueFwdINS6_IJSA_NS7_ILi256EEESB_EEES9_SE_SG_Li256ELb0ELb1ELb1ELb0EEENS1_19SingleTileSchedulerILb0ELb1ELb1ELi128EEEEEEEEEvNT_6ParamsE)
        /*0074*/ 	.word	0x00000000


	//----- nvinfo : EIATTR_REGCOUNT
	.align		4
.L_30:
        /*0078*/ 	.byte	0x04, 0x2f
        /*007a*/ 	.short	(.L_32 - .L_31)
	.align		4
.L_31:
        /*007c*/ 	.word	index@(_ZN7cutlass13device_kernelIN5flash11enable_sm90INS1_16FlashAttnFwdSm90INS1_25CollectiveMainloopFwdSm90ILi2EN4cute5tupleIJNS5_1CILi1EEES8_S8_EEENS6_IJNS7_ILi128EEENS7_ILi96EEENS7_ILi64EEEEEELi256ENS_6half_tEfNS_4arch4Sm90ELb1ELb0ELb0ELb0ELb0ELb0ELb0ELb1ELb0ELb1ELb1ELb0EEENS1_21CollectiveEpilogueFwdINS6_IJSA_NS7_ILi256EEESB_EEES9_SE_SG_Li256ELb0ELb1ELb1ELb0EEENS1_19SingleTileSchedulerILb0ELb1ELb1ELi128EEEEEEEEEvNT_6ParamsE)
        /*0080*/ 	.word	0x00000004


	//----- nvinfo : EIATTR_FRAME_SIZE
	.align		4
.L_32:
        /*0084*/ 	.byte	0x04, 0x11
        /*0086*/ 	.short	(.L_34 - .L_33)
	.align		4
.L_33:
        /*0088*/ 	.word	index@(_ZN7cutlass13device_kernelIN5flash11enable_sm90INS1_16FlashAttnFwdSm90INS1_25CollectiveMainloopFwdSm90ILi2EN4cute5tupleIJNS5_1CILi1EEES8_S8_EEENS6_IJNS7_ILi128EEENS7_ILi96EEENS7_ILi64EEEEEELi256ENS_6half_tEfNS_4arch4Sm90ELb1ELb0ELb0ELb0ELb0ELb0ELb0ELb1ELb0ELb1ELb1ELb0EEENS1_21CollectiveEpilogueFwdINS6_IJSA_NS7_ILi256EEESB_EEES9_SE_SG_Li256ELb0ELb1ELb1ELb0EEENS1_19SingleTileSchedulerILb0ELb1ELb1ELi128EEEEEEEEEvNT_6ParamsE)
        /*008c*/ 	.word	0x00000000


	//----- nvinfo : EIATTR_REGCOUNT
	.align		4
.L_34:
        /*0090*/ 	.byte	0x04, 0x2f
        /*0092*/ 	.short	(.L_36 - .L_35)
	.align		4
.L_35:
        /*0094*/ 	.word	index@(_ZN7cutlass13device_kernelIN5flash11enable_sm90INS1_16FlashAttnFwdSm90INS1_25CollectiveMainloopFwdSm90ILi2EN4cute5tupleIJNS5_1CILi1EEES8_S8_EEENS6_IJNS7_ILi128EEENS7_ILi96EEENS7_ILi64EEEEEELi256ENS_6half_tEfNS_4arch4Sm90ELb0ELb1ELb0ELb1ELb0ELb1ELb1ELb1ELb0ELb1ELb1ELb0EEENS1_21CollectiveEpilogueFwdINS6_IJSA_NS7_ILi256EEESB_EEES9_SE_SG_Li256ELb1ELb1ELb1ELb0EEENS1_36VarlenDynamicPersistentTileSchedulerILi128ELi96ELi256ELi128ELb1ELb1ELb1ELb1ELb0ELb1EEEEEEEEEvNT_6ParamsE)
        /*0098*/ 	.word	0x00000004


	//----- nvinfo : EIATTR_FRAME_SIZE
	.align		4
.L_36:
        /*009c*/ 	.byte	0x04, 0x11
        /*009e*/ 	.short	(.L_38 - .L_37)
	.align		4
.L_37:
        /*00a0*/ 	.word	index@(_ZN7cutlass13device_kernelIN5flash11enable_sm90INS1_16FlashAttnFwdSm90INS1_25CollectiveMainloopFwdSm90ILi2EN4cute5tupleIJNS5_1CILi1EEES8_S8_EEENS6_IJNS7_ILi128EEENS7_ILi96EEENS7_ILi64EEEEEELi256ENS_6half_tEfNS_4arch4Sm90ELb0ELb1ELb0ELb1ELb0ELb1ELb1ELb1ELb0ELb1ELb1ELb0EEENS1_21CollectiveEpilogueFwdINS6_IJSA_NS7_ILi256EEESB_EEES9_SE_SG_Li256ELb1ELb1ELb1ELb0EEENS1_36VarlenDynamicPersistentTileSchedulerILi128ELi96ELi256ELi128ELb1ELb1ELb1ELb1ELb0ELb1EEEEEEEEEvNT_6ParamsE)
        /*00a4*/ 	.word	0x00000000


	//----- nvinfo : EIATTR_REGCOUNT
	.align		4
.L_38:
        /*00a8*/ 	.byte	0x04, 0x2f
        /*00aa*/ 	.short	(.L_40 - .L_39)
	.align		4
.L_39:
        /*00ac*/ 	.word	index@(_ZN7cutlass13device_kernelIN5flash11enable_sm90INS1_16FlashAttnFwdSm90INS1_25CollectiveMainloopFwdSm90ILi2EN4cute5tupleIJNS5_1CILi1EEES8_S8_EEENS6_IJNS7_ILi128EEENS7_ILi96EEENS7_ILi64EEEEEELi256ENS_6half_tEfNS_4arch4Sm90ELb0ELb1ELb0ELb1ELb0ELb0ELb1ELb1ELb0ELb1ELb1ELb0EEENS1_21CollectiveEpilogueFwdINS6_IJSA_NS7_ILi256EEESB_EEES9_SE_SG_Li256ELb1ELb1ELb1ELb0EEENS1_36VarlenDynamicPersistentTileSchedulerILi128ELi96ELi256ELi128ELb1ELb1ELb1ELb1ELb0ELb1EEEEEEEEEvNT_6ParamsE)
        /*00b0*/ 	.word	0x00000004


	//----- nvinfo : EIATTR_FRAME_SIZE
	.align		4
.L_40:
        /*00b4*/ 	.byte	0x04, 0x11
        /*00b6*/ 	.short	(.L_42 - .L_41)
	.align		4
.L_41:
        /*00b8*/ 	.word	index@(_ZN7cutlass13device_kernelIN5flash11enable_sm90INS1_16FlashAttnFwdSm90INS1_25CollectiveMainloopFwdSm90ILi2EN4cute5tupleIJNS5_1CILi1EEES8_S8_EEENS6_IJNS7_ILi128EEENS7_ILi96EEENS7_ILi64EEEEEELi256ENS_6half_tEfNS_4arch4Sm90ELb0ELb1ELb0ELb1ELb0ELb0ELb1ELb1ELb0ELb1ELb1ELb0EEENS1_21CollectiveEpilogueFwdINS6_IJSA_NS7_ILi256EEESB_EEES9_SE_SG_Li256ELb1ELb1ELb1ELb0EEENS1_36VarlenDynamicPersistentTileSchedulerILi128ELi96ELi256ELi128ELb1ELb1ELb1ELb1ELb0ELb1EEEEEEEEEvNT_6ParamsE)
        /*00bc*/ 	.word	0x00000000


	//----- nvinfo : EIATTR_REGCOUNT
	.align		4
.L_42:
        /*00c0*/ 	.byte	0x04, 0x2f
        /*00c2*/ 	.short	(.L_44 - .L_43)
	.align		4
.L_43:
        /*00c4*/ 	.word	index@(_ZN7cutlass13device_kernelIN5flash11enable_sm90INS1_16FlashAttnFwdSm90INS1_25CollectiveMainloopFwdSm90ILi2EN4cute5tupleIJNS5_1CILi1EEES8_S8_EEENS6_IJNS7_ILi128EEENS7_ILi96EEENS7_ILi64EEEEEELi256ENS_6half_tEfNS_4arch4Sm90ELb0ELb1ELb0ELb1ELb0ELb1ELb0ELb1ELb0ELb1ELb1ELb0EEENS1_21CollectiveEpilogueFwdINS6_IJSA_NS7_ILi256EEESB_EEES9_SE_SG_Li256ELb1ELb1ELb1ELb0EEENS1_36VarlenDynamicPersistentTileSchedulerILi128ELi96ELi256ELi128ELb1ELb1ELb1ELb1ELb0ELb1EEEEEEEEEvNT_6ParamsE)
        /*00c8*/ 	.word	0x00000004


	//----- nvinfo : EIATTR_FRAME_SIZE
	.align		4
.L_44:
        /*00cc*/ 	.byte	0x04, 0x11
        /*00ce*/ 	.short	(.L_46 - .L_45)
	.align		4
.L_45:
        /*00d0*/ 	.word	index@(_ZN7cutlass13device_kernelIN5flash11enable_sm90INS1_16FlashAttnFwdSm90INS1_25CollectiveMainloopFwdSm90ILi2EN4cute5tupleIJNS5_1CILi1EEES8_S8_EEENS6_IJNS7_ILi128EEENS7_ILi96EEENS7_ILi64EEEEEELi256ENS_6half_tEfNS_4arch4Sm90ELb0ELb1ELb0ELb1ELb0ELb1ELb0ELb1ELb0ELb1ELb1ELb0EEENS1_21CollectiveEpilogueFwdINS6_IJSA_NS7_ILi256EEESB_EEES9_SE_SG_Li256ELb1ELb1ELb1ELb0EEENS1_36VarlenDynamicPersistentTileSchedulerILi128ELi96ELi256ELi128ELb1ELb1ELb1ELb1ELb0ELb1EEEEEEEEEvNT_6ParamsE)
        /*00d4*/ 	.word	0x00000000


	//----- nvinfo : EIATTR_REGCOUNT
	.align		4
.L_46:
        /*00d8*/ 	.byte	0x04, 0x2f
        /*00da*/ 	.short	(.L_48 - .L_47)
	.align		4
.L_47:
        /*00dc*/ 	.word	index@(_ZN7cutlass13device_kernelIN5flash11enable_sm90INS1_16FlashAttnFwdSm90INS1_25CollectiveMainloopFwdSm90ILi2EN4cute5tupleIJNS5_1CILi1EEES8_S8_EEENS6_IJNS7_ILi128EEENS7_ILi96EEENS7_ILi64EEEEEELi256ENS_6half_tEfNS_4arch4Sm90ELb0ELb1ELb0ELb1ELb0ELb0ELb0ELb1ELb0ELb1ELb1ELb0EEENS1_21CollectiveEpilogueFwdINS6_IJSA_NS7_ILi256EEESB_EEES9_SE_SG_Li256ELb1ELb1ELb1ELb0EEENS1_36VarlenDynamicPersistentTileSchedulerILi128ELi96ELi256ELi128ELb1ELb1ELb1ELb1ELb0ELb1EEEEEEEEEvNT_6ParamsE)
        /*00e0*/ 	.word	0x00000004


	//----- nvinfo : EIATTR_FRAME_SIZE
	.align		4
.L_48:
        /*00e4*/ 	.byte	0x04, 0x11
        /*00e6*/ 	.short	(.L_50 - .L_49)
	.align		4
.L_49:
        /*00e8*/ 	.word	index@(_ZN7cutlass13device_kernelIN5flash11enable_sm90INS1_16FlashAttnFwdSm90INS1_25CollectiveMainloopFwdSm90ILi2EN4cute5tupleIJNS5_1CILi1EEES8_S8_EEENS6_IJNS7_ILi128EEENS7_ILi96EEENS7_ILi64EEEEEELi256ENS_6half_tEfNS_4arch4Sm90ELb0ELb1ELb0ELb1ELb0ELb0ELb0ELb1ELb0ELb1ELb1ELb0EEENS1_21CollectiveEpilogueFwdINS6_IJSA_NS7_ILi256EEESB_EEES9_SE_SG_Li256ELb1ELb1ELb1ELb0EEENS1_36VarlenDynamicPersistentTileSchedulerILi128ELi96ELi256ELi128ELb1ELb1ELb1ELb1ELb0ELb1EEEEEEEEEvNT_6ParamsE)
        /*00ec*/ 	.word	0x00000000


	//----- nvinfo : EIATTR_REGCOUNT
	.align		4
.L_50:
        /*00f0*/ 	.byte	0x04, 0x2f
        /*00f2*/ 	.short	(.L_52 - .L_51)
	.align		4
.L_51:
        /*00f4*/ 	.word	index@(_ZN7cutlass13device_kernelIN5flash11enable_sm90INS1_16FlashAttnFwdSm90INS1_25CollectiveMainloopFwdSm90ILi2EN4cute5tupleIJNS5_1CILi1EEES8_S8_EEENS6_IJNS7_ILi128EEENS7_ILi96EEENS7_ILi64EEEEEELi256ENS_6half_tEfNS_4arch4Sm90ELb0ELb1ELb0ELb0ELb0ELb0ELb1ELb1ELb0ELb1ELb1ELb0EEENS1_21CollectiveEpilogueFwdINS6_IJSA_NS7_ILi256EEESB_EEES9_SE_SG_Li256ELb0ELb1ELb1ELb0EEENS1_19SingleTileSchedulerILb0ELb1ELb1ELi128EEEEEEEEEvNT_6ParamsE)
        /*00f8*/ 	.word	0x00000004


	//----- nvinfo : EIATTR_FRAME_SIZE
	.align		4
.L_52:
        /*00fc*/ 	.byte	0x04, 0x11
        /*00fe*/ 	.short	(.L_54 - .L_53)
	.align		4
.L_53:
        /*0100*/ 	.word	index@(_ZN7cutlass13device_kernelIN5flash11enable_sm90INS1_16FlashAttnFwdSm90INS1_25CollectiveMainloopFwdSm90ILi2EN4cute5tupleIJNS5_1CILi1EEES8_S8_EEENS6_IJNS7_ILi128EEENS7_ILi96EEENS7_ILi64EEEEEELi256ENS_6half_tEfNS_4arch4Sm90ELb0ELb1ELb0ELb0ELb0ELb0ELb1ELb1ELb0ELb1ELb1ELb0EEENS1_21CollectiveEpilogueFwdINS6_IJSA_NS7_ILi256EEESB_EEES9_SE_SG_Li256ELb0ELb1ELb1ELb0EEENS1_19SingleTileSchedulerILb0ELb1ELb1ELi128EEEEEEEEEvNT_6ParamsE)
        /*0104*/ 	.word	0x00000000


	//----- nvinfo : EIATTR_REGCOUNT
	.align		4
.L_54:
        /*0108*/ 	.byte	0x04, 0x2f
        /*010a*/ 	.short	(.L_56 - .L_55)
	.align		4
.L_55:
        /*010c*/ 	.word	index@(_ZN7cutlass13device_kernelIN5flash11enable_sm90INS1_16FlashAttnFwdSm90INS1_25CollectiveMainloopFwdSm90ILi2EN4cute5tupleIJNS5_1CILi1EEES8_S8_EEENS6_IJNS7_ILi128EEENS7_ILi96EEENS7_ILi64EEEEEELi256ENS_6half_tEfNS_4arch4Sm90ELb0ELb1ELb0ELb0ELb0ELb0ELb0ELb1ELb0ELb1ELb1ELb0EEENS1_21CollectiveEpilogueFwdINS6_IJSA_NS7_ILi256EEESB_EEES9_SE_SG_Li256ELb0ELb1ELb1ELb0EEENS1_19SingleTileSchedulerILb0ELb1ELb1ELi128EEEEEEEEEvNT_6ParamsE)
        /*0110*/ 	.word	0x00000004


	//----- nvinfo : EIATTR_FRAME_SIZE
	.align		4
.L_56:
        /*0114*/ 	.byte	0x04, 0x11
        /*0116*/ 	.short	(.L_58 - .L_57)
	.align		4
.L_57:
        /*0118*/ 	.word	index@(_ZN7cutlass13device_kernelIN5flash11enable_sm90INS1_16FlashAttnFwdSm90INS1_25CollectiveMainloopFwdSm90ILi2EN4cute5tupleIJNS5_1CILi1EEES8_S8_EEENS6_IJNS7_ILi128EEENS7_ILi96EEENS7_ILi64EEEEEELi256ENS_6half_tEfNS_4arch4Sm90ELb0ELb1ELb0ELb0ELb0ELb0ELb0ELb1ELb0ELb1ELb1ELb0EEENS1_21CollectiveEpilogueFwdINS6_IJSA_NS7_ILi256EEESB_EEES9_SE_SG_Li256ELb0ELb1ELb1ELb0EEENS1_19SingleTileSchedulerILb0ELb1ELb1ELi128EEEEEEEEEvNT_6ParamsE)
        /*011c*/ 	.word	0x00000000


	//----- nvinfo : EIATTR_REGCOUNT
	.align		4
.L_58:
        /*0120*/ 	.byte	0x04, 0x2f
        /*0122*/ 	.short	(.L_60 - .L_59)
	.align		4
.L_59:
        /*0124*/ 	.word	index@(_ZN7cutlass13device_kernelIN5flash11enable_sm90INS1_16FlashAttnFwdSm90INS1_25CollectiveMainloopFwdSm90ILi2EN4cute5tupleIJNS5_1CILi1EEES8_S8_EEENS6_IJNS7_ILi128EEENS7_ILi96EEENS7_ILi64EEEEEELi256ENS_6half_tEfNS_4arch4Sm90ELb0ELb0ELb0ELb1ELb0ELb1ELb1ELb1ELb0ELb1ELb1ELb0EEENS1_21CollectiveEpilogueFwdINS6_IJSA_NS7_ILi256EEESB_EEES9_SE_SG_Li256ELb1ELb1ELb1ELb0EEENS1_36VarlenDynamicPersistentTileSchedulerILi128ELi96ELi256ELi128ELb1ELb1ELb1ELb0ELb1ELb1EEEEEEEEEvNT_6ParamsE)
        /*0128*/ 	.word	0x00000004


	//----- nvinfo : EIATTR_FRAME_SIZE
	.align		4
.L_60:
        /*012c*/ 	.byte	0x04, 0x11
        /*012e*/ 	.short	(.L_62 - .L_61)
	.align		4
.L_61:
        /*0130*/ 	.word	index@(_ZN7cutlass13device_kernelIN5flash11enable_sm90INS1_16FlashAttnFwdSm90INS1_25CollectiveMainloopFwdSm90ILi2EN4cute5tupleIJNS5_1CILi1EEES8_S8_EEENS6_IJNS7_ILi128EEENS7_ILi96EEENS7_ILi64EEEEEELi256ENS_6half_tEfNS_4arch4Sm90ELb0ELb0ELb0ELb1ELb0ELb1ELb1ELb1ELb0ELb1ELb1ELb0EEENS1_21CollectiveEpilogueFwdINS6_IJSA_NS7_ILi256EEESB_EEES9_SE_SG_Li256ELb1ELb1ELb1ELb0EEENS1_36VarlenDynamicPersistentTileSchedulerILi128ELi96ELi256ELi128ELb1ELb1ELb1ELb0ELb1ELb1EEEEEEEEEvNT_6ParamsE)
        /*0134*/ 	.word	0x00000000


	//----- nvinfo : EIATTR_REGCOUNT
	.align		4
.L_62:
        /*0138*/ 	.byte	0x04, 0x2f
        /*013a*/ 	.short	(.L_64 - .L_63)
	.align		4
.L_63:
        /*013c*/ 	.word	index@(_ZN7cutlass13device_kernelIN5flash11enable_sm90INS1_16FlashAttnFwdSm90INS1_25CollectiveMainloopFwdSm90ILi2EN4cute5tupleIJNS5_1CILi1EEES8_S8_EEENS6_IJNS7_ILi128EEENS7_ILi96EEENS7_ILi64EEEEEELi256ENS_6half_tEfNS_4arch4Sm90ELb0ELb0ELb0ELb1ELb0ELb0ELb1ELb1ELb0ELb1ELb1ELb0EEENS1_21CollectiveEpilogueFwdINS6_IJSA_NS7_ILi256EEESB_EEES9_SE_SG_Li256ELb1ELb1ELb1ELb0EEENS1_36VarlenDynamicPersistentTileSchedulerILi128ELi96ELi256ELi128ELb1ELb1ELb1ELb0ELb1ELb1EEEEEEEEEvNT_6ParamsE)
        /*0140*/ 	.word	0x00000004


	//----- nvinfo : EIATTR_FRAME_SIZE
	.align		4
.L_64:
        /*0144*/ 	.byte	0x04, 0x11
        /*0146*/ 	.short	(.L_66 - .L_65)
	.align		4
.L_65:
        /*0148*/ 	.word	index@(_ZN7cutlass13device_kernelIN5flash11enable_sm90INS1_16FlashAttnFwdSm90INS1_25CollectiveMainloopFwdSm90ILi2EN4cute5tupleIJNS5_1CILi1EEES8_S8_EEENS6_IJNS7_ILi128EEENS7_ILi96EEENS7_ILi64EEEEEELi256ENS_6half_tEfNS_4arch4Sm90ELb0ELb0ELb0ELb1ELb0ELb0ELb1ELb1ELb0ELb1ELb1ELb0EEENS1_21CollectiveEpilogueFwdINS6_IJSA_NS7_ILi256EEESB_EEES9_SE_SG_Li256ELb1ELb1ELb1ELb0EEENS1_36VarlenDynamicPersistentTileSchedulerILi128ELi96ELi256ELi128ELb1ELb1ELb1ELb0ELb1ELb1EEEEEEEEEvNT_6ParamsE)
        /*014c*/ 	.word	0x00000000


	//----- nvinfo : EIATTR_REGCOUNT
	.align		4
.L_66:
        /*0150*/ 	.byte	0x04, 0x2f
        /*0152*/ 	.short	(.L_68 - .L_67)
	.align		4
.L_67:
        /*0154*/ 	.word	index@(_ZN7cutlass13device_kernelIN5flash11enable_sm90INS1_16FlashAttnFwdSm90INS1_25CollectiveMainloopFwdSm90ILi2EN4cute5tupleIJNS5_1CILi1EEES8_S8_EEENS6_IJNS7_ILi128EEENS7_ILi96EEENS7_ILi64EEEEEELi256ENS_6half_tEfNS_4arch4Sm90ELb0ELb0ELb0ELb1ELb0ELb1ELb0ELb1ELb0ELb1ELb1ELb0EEENS1_21CollectiveEpilogueFwdINS6_IJSA_NS7_ILi256EEESB_EEES9_SE_SG_Li256ELb1ELb1ELb1ELb0EEENS1_36VarlenDynamicPersistentTileSchedulerILi128ELi96ELi256ELi128ELb1ELb1ELb1ELb0ELb1ELb1EEEEEEEEEvNT_6ParamsE)
        /*0158*/ 	.word	0x00000004


	//----- nvinfo : EIATTR_FRAME_SIZE
	.align		4
.L_68:
        /*015c*/ 	.byte	0x04, 0x11
        /*015e*/ 	.short	(.L_70 - .L_69)
	.align		4
.L_69:
        /*0160*/ 	.word	index@(_ZN7cutlass13device_kernelIN5flash11enable_sm90INS1_16FlashAttnFwdSm90INS1_25CollectiveMainloopFwdSm90ILi2EN4cute5tupleIJNS5_1CILi1EEES8_S8_EEENS6_IJNS7_ILi128EEENS7_ILi96EEENS7_ILi64EEEEEELi256ENS_6half_tEfNS_4arch4Sm90ELb0ELb0ELb0ELb1ELb0ELb1ELb0ELb1ELb0ELb1ELb1ELb0EEENS1_21CollectiveEpilogueFwdINS6_IJSA_NS7_ILi256EEESB_EEES9_SE_SG_Li256ELb1ELb1ELb1ELb0EEENS1_36VarlenDynamicPersistentTileSchedulerILi128ELi96ELi256ELi128ELb1ELb1ELb1ELb0ELb1ELb1EEEEEEEEEvNT_6ParamsE)
        /*0164*/ 	.word	0x00000000


	//----- nvinfo : EIATTR_REGCOUNT
	.align		4
.L_70:
        /*0168*/ 	.byte	0x04, 0x2f
        /*016a*/ 	.short	(.L_72 - .L_71)
	.align		4
.L_71:
        /*016c*/ 	.word	index@(_ZN7cutlass13device_kernelIN5flash11enable_sm90INS1_16FlashAttnFwdSm90INS1_25CollectiveMainloopFwdSm90ILi2EN4cute5tupleIJNS5_1CILi1EEES8_S8_EEENS6_IJNS7_ILi128EEENS7_ILi96EEENS7_ILi64EEEEEELi256ENS_6half_tEfNS_4arch4Sm90ELb0ELb0ELb0ELb1ELb0ELb0ELb0ELb1ELb0ELb1ELb1ELb0EEENS1_21CollectiveEpilogueFwdINS6_IJSA_NS7_ILi256EEESB_EEES9_SE_SG_Li256ELb1ELb1ELb1ELb0EEENS1_36VarlenDynamicPersistentTileSchedulerILi128ELi96ELi256ELi128ELb1ELb1ELb1ELb0ELb1ELb1EEEEEEEEEvNT_6ParamsE)
        /*0170*/ 	.word	0x00000004


	//----- nvinfo : EIATTR_FRAME_SIZE
	.align		4
.L_72:
        /*0174*/ 	.byte	0x04, 0x11
        /*0176*/ 	.short	(.L_74 - .L_73)
	.align		4
.L_73:
        /*0178*/ 	.word	index@(_ZN7cutlass13device_kernelIN5flash11enable_sm90INS1_16FlashAttnFwdSm90INS1_25CollectiveMainloopFwdSm90ILi2EN4cute5tupleIJNS5_1CILi1EEES8_S8_EEENS6_IJNS7_ILi128EEENS7_ILi96EEENS7_ILi64EEEEEELi256ENS_6half_tEfNS_4arch4Sm90ELb0ELb0ELb0ELb1ELb0ELb0ELb0ELb1ELb0ELb1ELb1ELb0EEENS1_21CollectiveEpilogueFwdINS6_IJSA_NS7_ILi256EEESB_EEES9_SE_SG_Li256ELb1ELb1ELb1ELb0EEENS1_36VarlenDynamicPersistentTileSchedulerILi128ELi96ELi256ELi128ELb1ELb1ELb1ELb0ELb1ELb1EEEEEEEEEvNT_6ParamsE)
        /*017c*/ 	.word	0x00000000


	//----- nvinfo : EIATTR_REGCOUNT
	.align		4
.L_74:
        /*0180*/ 	.byte	0x04, 0x2f
        /*0182*/ 	.short	(.L_76 - .L_75)
	.align		4
.L_75:
        /*0184*/ 	.word	index@(_ZN7cutlass13device_kernelIN5flash11enable_sm90INS1_16FlashAttnFwdSm90INS1_25CollectiveMainloopFwdSm90ILi2EN4cute5tupleIJNS5_1CILi1EEES8_S8_EEENS6_IJNS7_ILi128EEENS7_ILi96EEENS7_ILi64EEEEEELi256ENS_6half_tEfNS_4arch4Sm90ELb0ELb0ELb0ELb0ELb0ELb0ELb1ELb1ELb0ELb1ELb1ELb0EEENS1_21CollectiveEpilogueFwdINS6_IJSA_NS7_ILi256EEESB_EEES9_SE_SG_Li256ELb0ELb1ELb1ELb0EEENS1_19SingleTileSchedulerILb0ELb1ELb1ELi128EEEEEEEEEvNT_6ParamsE)
        /*0188*/ 	.word	0x00000004


	//----- nvinfo : EIATTR_FRAME_SIZE
	.align		4
.L_76:
        /*018c*/ 	.byte	0x04, 0x11
        /*018e*/ 	.short	(.L_78 - .L_77)
	.align		4
.L_77:
        /*0190*/ 	.word	index@(_ZN7cutlass13device_kernelIN5flash11enable_sm90INS1_16FlashAttnFwdSm90INS1_25CollectiveMainloopFwdSm90ILi2EN4cute5tupleIJNS5_1CILi1EEES8_S8_EEENS6_IJNS7_ILi128EEENS7_ILi96EEENS7_ILi64EEEEEELi256ENS_6half_tEfNS_4arch4Sm90ELb0ELb0ELb0ELb0ELb0ELb0ELb1ELb1ELb0ELb1ELb1ELb0EEENS1_21CollectiveEpilogueFwdINS6_IJSA_NS7_ILi256EEESB_EEES9_SE_SG_Li256ELb0ELb1ELb1ELb0EEENS1_19SingleTileSchedulerILb0ELb1ELb1ELi128EEEEEEEEEvNT_6ParamsE)
        /*0194*/ 	.word	0x00000000


	//----- nvinfo : EIATTR_REGCOUNT
	.align		4
.L_78:
        /*0198*/ 	.byte	0x04, 0x2f
        /*019a*/ 	.short	(.L_80 - .L_79)
	.align		4
.L_79:
        /*019c*/ 	.word	index@(_ZN7cutlass13device_kernelIN5flash11enable_sm90INS1_16FlashAttnFwdSm90INS1_25CollectiveMainloopFwdSm90ILi2EN4cute5tupleIJNS5_1CILi1EEES8_S8_EEENS6_IJNS7_ILi128EEENS7_ILi96EEENS7_ILi64EEEEEELi256ENS_6half_tEfNS_4arch4Sm90ELb0ELb0ELb0ELb0ELb0ELb0ELb0ELb1ELb0ELb1ELb1ELb0EEENS1_21CollectiveEpilogueFwdINS6_IJSA_NS7_ILi256EEESB_EEES9_SE_SG_Li256ELb0ELb1ELb1ELb0EEENS1_19SingleTileSchedulerILb0ELb1ELb1ELi128EEEEEEEEEvNT_6ParamsE)
        /*01a0*/ 	.word	0x00000004


	//----- nvinfo : EIATTR_FRAME_SIZE
	.align		4
.L_80:
        /*01a4*/ 	.byte	0x04, 0x11
        /*01a6*/ 	.short	(.L_82 - .L_81)
	.align		4
.L_81:
        /*01a8*/ 	.word	index@(_ZN7cutlass13device_kernelIN5flash11enable_sm90INS1_16FlashAttnFwdSm90INS1_25CollectiveMainloopFwdSm90ILi2EN4cute5tupleIJNS5_1CILi1EEES8_S8_EEENS6_IJNS7_ILi128EEENS7_ILi96EEENS7_ILi64EEEEEELi256ENS_6half_tEfNS_4arch4Sm90ELb0ELb0ELb0ELb0ELb0ELb0ELb0ELb1ELb0ELb1ELb1ELb0EEENS1_21CollectiveEpilogueFwdINS6_IJSA_NS7_ILi256EEESB_EEES9_SE_SG_Li256ELb0ELb1ELb1ELb0EEENS1_19SingleTileSchedulerILb0ELb1ELb1ELi128EEEEEEEEEvNT_6ParamsE)
        /*01ac*/ 	.word	0x00000000


	//----- nvinfo : EIATTR_MIN_STACK_SIZE
	.align		4
.L_82:
        /*01b0*/ 	.byte	0x04, 0x12
        /*01b2*/ 	.short	(.L_84 - .L_83)
	.align		4
.L_83:
        /*01b4*/ 	.word	index@(_ZN7cutlass13device_kernelIN5flash11enable_sm90INS1_16FlashAttnFwdSm90INS1_25CollectiveMainloopFwdSm90ILi2EN4cute5tupleIJNS5_1CILi1EEES8_S8_EEENS6_IJNS7_ILi128EEENS7_ILi96EEENS7_ILi64EEEEEELi256ENS_6half_tEfNS_4arch4Sm90ELb0ELb0ELb0ELb0ELb0ELb0ELb0ELb1ELb0ELb1ELb1ELb0EEENS1_21CollectiveEpilogueFwdINS6_IJSA_NS7_ILi256EEESB_EEES9_SE_SG_Li256ELb0ELb1ELb1ELb0EEENS1_19SingleTileSchedulerILb0ELb1ELb1ELi128EEEEEEEEEvNT_6ParamsE)
        /*01b8*/ 	.word	0x00000000


	//----- nvinfo : EIATTR_MIN_STACK_SIZE
	.align		4
.L_84:
        /*01bc*/ 	.byte	0x04, 0x12
        /*01be*/ 	.short	(.L_86 - .L_85)
	.align		4
.L_85:
        /*01c0*/ 	.word	index@(_ZN7cutlass13device_kernelIN5flash11enable_sm90INS1_16FlashAttnFwdSm90INS1_25CollectiveMainloopFwdSm90ILi2EN4cute5tupleIJNS5_1CILi1EEES8_S8_EEENS6_IJNS7_ILi128EEENS7_ILi96EEENS7_ILi64EEEEEELi256ENS_6half_tEfNS_4arch4Sm90ELb0ELb0ELb0ELb0ELb0ELb0ELb1ELb1ELb0ELb1ELb1ELb0EEENS1_21CollectiveEpilogueFwdINS6_IJSA_NS7_ILi256EEESB_EEES9_SE_SG_Li256ELb0ELb1ELb1ELb0EEENS1_19SingleTileSchedulerILb0ELb1ELb1ELi128EEEEEEEEEvNT_6ParamsE)
        /*01c4*/ 	.word	0x00000000


	//----- nvinfo : EIATTR_MIN_STACK_SIZE
	.align		4
.L_86:
        /*01c8*/ 	.byte	0x04, 0x12
        /*01ca*/ 	.short	(.L_88 - .L_87)
	.align		4
.L_87:
        /*01cc*/ 	.word	index@(_ZN7cutlass13device_kernelIN5flash11enable_sm90INS1_16FlashAttnFwdSm90INS1_25CollectiveMainloopFwdSm90ILi2EN4cute5tupleIJNS5_1CILi1EEES8_S8_EEENS6_IJNS7_ILi128EEENS7_ILi96EEENS7_ILi64EEEEEELi256ENS_6half_tEfNS_4arch4Sm90ELb0ELb0ELb0ELb1ELb0ELb0ELb0ELb1ELb0ELb1ELb1ELb0EEENS1_21CollectiveEpilogueFwdINS6_IJSA_NS7_ILi256EEESB_EEES9_SE_SG_Li256ELb1ELb1ELb1ELb0EEENS1_36VarlenDynamicPersistentTileSchedulerILi128ELi96ELi256ELi128ELb1ELb1ELb1ELb0ELb1ELb1EEEEEEEEEvNT_6ParamsE)
        /*01d0*/ 	.word	0x00000000


	//----- nvinfo : EIATTR_MIN_STACK_SIZE
	.align		4
.L_88:
        /*01d4*/ 	.byte	0x04, 0x12
        /*01d6*/ 	.short	(.L_90 - .L_89)
	.align		4
.L_89:
        /*01d8*/ 	.word	index@(_ZN7cutlass13device_kernelIN5flash11enable_sm90INS1_16FlashAttnFwdSm90INS1_25CollectiveMainloopFwdSm90ILi2EN4cute5tupleIJNS5_1CILi1EEES8_S8_EEENS6_IJNS7_ILi128EEENS7_ILi96EEENS7_ILi64EEEEEELi256ENS_6half_tEfNS_4arch4Sm90ELb0ELb0ELb0ELb1ELb0ELb1ELb0ELb1ELb0ELb1ELb1ELb0EEENS1_21CollectiveEpilogueFwdINS6_IJSA_NS7_ILi256EEESB_EEES9_SE_SG_Li256ELb1ELb1ELb1ELb0EEENS1_36VarlenDynamicPersistentTileSchedulerILi128ELi96ELi256ELi128ELb1ELb1ELb1ELb0ELb1ELb1EEEEEEEEEvNT_6ParamsE)
        /*01dc*/ 	.word	0x00000000


	//----- nvinfo : EIATTR_MIN_STACK_SIZE
	.align		4
.L_90:
        /*01e0*/ 	.byte	0x04, 0x12
        /*01e2*/ 	.short	(.L_92 - .L_91)
	.align		4
.L_91:
        /*01e4*/ 	.word	index@(_ZN7cutlass13device_kernelIN5flash11enable_sm90INS1_16FlashAttnFwdSm90INS1_25CollectiveMainloopFwdSm90ILi2EN4cute5tupleIJNS5_1CILi1EEES8_S8_EEENS6_IJNS7_ILi128EEENS7_ILi96EEENS7_ILi64EEEEEELi256ENS_6half_tEfNS_4arch4Sm90ELb0ELb0ELb0ELb1ELb0ELb0ELb1ELb1ELb0ELb1ELb1ELb0EEENS1_21CollectiveEpilogueFwdINS6_IJSA_NS7_ILi256EEESB_EEES9_SE_SG_Li256ELb1ELb1ELb1ELb0EEENS1_36VarlenDynamicPersistentTileSchedulerILi128ELi96ELi256ELi128ELb1ELb1ELb1ELb0ELb1ELb1EEEEEEEEEvNT_6ParamsE)
        /*01e8*/ 	.word	0x00000000


	//----- nvinfo : EIATTR_MIN_STACK_SIZE
	.align		4
.L_92:
        /*01ec*/ 	.byte	0x04, 0x12
        /*01ee*/ 	.short	(.L_94 - .L_93)
	.align		4
.L_93:
        /*01f0*/ 	.word	index@(_ZN7cutlass13device_kernelIN5flash11enable_sm90INS1_16FlashAttnFwdSm90INS1_25CollectiveMainloopFwdSm90ILi2EN4cute5tupleIJNS5_1CILi1EEES8_S8_EEENS6_IJNS7_ILi128EEENS7_ILi96EEENS7_ILi64EEEEEELi256ENS_6half_tEfNS_4arch4Sm90ELb0ELb0ELb0ELb1ELb0ELb1ELb1ELb1ELb0ELb1ELb1ELb0EEENS1_21CollectiveEpilogueFwdINS6_IJSA_NS7_ILi256EEESB_EEES9_SE_SG_Li256ELb1ELb1ELb1ELb0EEENS1_36VarlenDynamicPersistentTileSchedulerILi128ELi96ELi256ELi128ELb1ELb1ELb1ELb0ELb1ELb1EEEEEEEEEvNT_6ParamsE)
        /*01f4*/ 	.word	0x00000000


	//----- nvinfo : EIATTR_MIN_STACK_SIZE
	.align		4
.L_94:
        /*01f8*/ 	.byte	0x04, 0x12
        /*01fa*/ 	.short	(.L_96 - .L_95)
	.align		4
.L_95:
        /*01fc*/ 	.word	index@(_ZN7cutlass13device_kernelIN5flash11enable_sm90INS1_16FlashAttnFwdSm90INS1_25CollectiveMainloopFwdSm90ILi2EN4cute5tupleIJNS5_1CILi1EEES8_S8_EEENS6_IJNS7_ILi128EEENS7_ILi96EEENS7_ILi64EEEEEELi256ENS_6half_tEfNS_4arch4Sm90ELb0ELb1ELb0ELb0ELb0ELb0ELb0ELb1ELb0ELb1ELb1ELb0EEENS1_21CollectiveEpilogueFwdINS6_IJSA_NS7_ILi256EEESB_EEES9_SE_SG_Li256ELb0ELb1ELb1ELb0EEENS1_19SingleTileSchedulerILb0ELb1ELb1ELi128EEEEEEEEEvNT_6ParamsE)
        /*0200*/ 	.word	0x00000000


	//----- nvinfo : EIATTR_MIN_STACK_SIZE
	.align		4
.L_96:
        /*0204*/ 	.byte	0x04, 0x12
        /*0206*/ 	.short	(.L_98 - .L_97)
	.align		4
.L_97:
        /*0208*/ 	.word	index@(_ZN7cutlass13device_kernelIN5flash11enable_sm90INS1_16FlashAttnFwdSm90INS1_25CollectiveMainloopFwdSm90ILi2EN4cute5tupleIJNS5_1CILi1EEES8_S8_EEENS6_IJNS7_ILi128EEENS7_ILi96EEENS7_ILi64EEEEEELi256ENS_6half_tEfNS_4arch4Sm90ELb0ELb1ELb0ELb0ELb0ELb0ELb1ELb1ELb0ELb1ELb1ELb0EEENS1_21CollectiveEpilogueFwdINS6_IJSA_NS7_ILi256EEESB_EEES9_SE_SG_Li256ELb0ELb1ELb1ELb0EEENS1_19SingleTileSchedulerILb0ELb1ELb1ELi128EEEEEEEEEvNT_6ParamsE)
        /*020c*/ 	.word	0x00000000


	//----- nvinfo : EIATTR_MIN_STACK_SIZE
	.align		4
.L_98:
        /*0210*/ 	.byte	0x04, 0x12
        /*0212*/ 	.short	(.L_100 - .L_99)
	.align		4
.L_99:
        /*0214*/ 	.word	index@(_ZN7cutlass13device_kernelIN5flash11enable_sm90INS1_16FlashAttnFwdSm90INS1_25CollectiveMainloopFwdSm90ILi2EN4cute5tupleIJNS5_1CILi1EEES8_S8_EEENS6_IJNS7_ILi128EEENS7_ILi96EEENS7_ILi64EEEEEELi256ENS_6half_tEfNS_4arch4Sm90ELb0ELb1ELb0ELb1ELb0ELb0ELb0ELb1ELb0ELb1ELb1ELb0EEENS1_21CollectiveEpilogueFwdINS6_IJSA_NS7_ILi256EEESB_EEES9_SE_SG_Li256ELb1ELb1ELb1ELb0EEENS1_36VarlenDynamicPersistentTileSchedulerILi128ELi96ELi256ELi128ELb1ELb1ELb1ELb1ELb0ELb1EEEEEEEEEvNT_6ParamsE)
        /*0218*/ 	.word	0x00000000


	//----- nvinfo : EIATTR_MIN_STACK_SIZE
	.align		4
.L_100:
        /*021c*/ 	.byte	0x04, 0x12
        /*021e*/ 	.short	(.L_102 - .L_101)
	.align		4
.L_101:
        /*0220*/ 	.word	index@(_ZN7cutlass13device_kernelIN5flash11enable_sm90INS1_16FlashAttnFwdSm90INS1_25CollectiveMainloopFwdSm90ILi2EN4cute5tupleIJNS5_1CILi1EEES8_S8_EEENS6_IJNS7_ILi128EEENS7_ILi96EEENS7_ILi64EEEEEELi256ENS_6half_tEfNS_4arch4Sm90ELb0ELb1ELb0ELb1ELb0ELb1ELb0ELb1ELb0ELb1ELb1ELb0EEENS1_21CollectiveEpilogueFwdINS6_IJSA_NS7_ILi256EEESB_EEES9_SE_SG_Li256ELb1ELb1ELb1ELb0EEENS1_36VarlenDynamicPersistentTileSchedulerILi128ELi96ELi256ELi128ELb1ELb1ELb1ELb1ELb0ELb1EEEEEEEEEvNT_6ParamsE)
        /*0224*/ 	.word	0x00000000


	//----- nvinfo : EIATTR_MIN_STACK_SIZE
	.align		4
.L_102:
        /*0228*/ 	.byte	0x04, 0x12
        /*022a*/ 	.short	(.L_104 - .L_103)
	.align		4
.L_103:
        /*022c*/ 	.word	index@(_ZN7cutlass13device_kernelIN5flash11enable_sm90INS1_16FlashAttnFwdSm90INS1_25CollectiveMainloopFwdSm90ILi2EN4cute5tupleIJNS5_1CILi1EEES8_S8_EEENS6_IJNS7_ILi128EEENS7_ILi96EEENS7_ILi64EEEEEELi256ENS_6half_tEfNS_4arch4Sm90ELb0ELb1ELb0ELb1ELb0ELb0ELb1ELb1ELb0ELb1ELb1ELb0EEENS1_21CollectiveEpilogueFwdINS6_IJSA_NS7_ILi256EEESB_EEES9_SE_SG_Li256ELb1ELb1ELb1ELb0EEENS1_36VarlenDynamicPersistentTileSchedulerILi128ELi96ELi256ELi128ELb1ELb1ELb1ELb1ELb0ELb1EEEEEEEEEvNT_6ParamsE)
        /*0230*/ 	.word	0x00000000


	//----- nvinfo : EIATTR_MIN_STACK_SIZE
	.align		4
.L_104:
        /*0234*/ 	.byte	0x04, 0x12
        /*0236*/ 	.short	(.L_106 - .L_105)
	.align		4
.L_105:
        /*0238*/ 	.word	index@(_ZN7cutlass13device_kernelIN5flash11enable_sm90INS1_16FlashAttnFwdSm90INS1_25CollectiveMainloopFwdSm90ILi2EN4cute5tupleIJNS5_1CILi1EEES8_S8_EEENS6_IJNS7_ILi128EEENS7_ILi96EEENS7_ILi64EEEEEELi256ENS_6half_tEfNS_4arch4Sm90ELb0ELb1ELb0ELb1ELb0ELb1ELb1ELb1ELb0ELb1ELb1ELb0EEENS1_21CollectiveEpilogueFwdINS6_IJSA_NS7_ILi256EEESB_EEES9_SE_SG_Li256ELb1ELb1ELb1ELb0EEENS1_36VarlenDynamicPersistentTileSchedulerILi128ELi96ELi256ELi128ELb1ELb1ELb1ELb1ELb0ELb1EEEEEEEEEvNT_6ParamsE)
        /*023c*/ 	.word	0x00000000


	//----- nvinfo : EIATTR_MIN_STACK_SIZE
	.align		4
.L_106:
        /*0240*/ 	.byte	0x04, 0x12
        /*0242*/ 	.short	(.L_108 - .L_107)
	.align		4
.L_107:
        /*0244*/ 	.word	index@(_ZN7cutlass13device_kernelIN5flash11enable_sm90INS1_16FlashAttnFwdSm90INS1_25CollectiveMainloopFwdSm90ILi2EN4cute5tupleIJNS5_1CILi1EEES8_S8_EEENS6_IJNS7_ILi128EEENS7_ILi96EEENS7_ILi64EEEEEELi256ENS_6half_tEfNS_4arch4Sm90ELb1ELb0ELb0ELb0ELb0ELb0ELb0ELb1ELb0ELb1ELb1ELb0EEENS1_21CollectiveEpilogueFwdINS6_IJSA_NS7_ILi256EEESB_EEES9_SE_SG_Li256ELb0ELb1ELb1ELb0EEENS1_19SingleTileSchedulerILb0ELb1ELb1ELi128EEEEEEEEEvNT_6ParamsE)
        /*0248*/ 	.word	0x00000000


	//----- nvinfo : EIATTR_MIN_STACK_SIZE
	.align		4
.L_108:
        /*024c*/ 	.byte	0x04, 0x12
        /*024e*/ 	.short	(.L_110 - .L_109)
	.align		4
.L_109:
        /*0250*/ 	.word	index@(_ZN7cutlass13device_kernelIN5flash11enable_sm90INS1_16FlashAttnFwdSm90INS1_25CollectiveMainloopFwdSm90ILi2EN4cute5tupleIJNS5_1CILi1EEES8_S8_EEENS6_IJNS7_ILi128EEENS7_ILi96EEENS7_ILi64EEEEEELi256ENS_6half_tEfNS_4arch4Sm90ELb1ELb0ELb0ELb0ELb0ELb0ELb1ELb1ELb0ELb1ELb1ELb0EEENS1_21CollectiveEpilogueFwdINS6_IJSA_NS7_ILi256EEESB_EEES9_SE_SG_Li256ELb0ELb1ELb1ELb0EEENS1_19SingleTileSchedulerILb0ELb1ELb1ELi128EEEEEEEEEvNT_6ParamsE)
        /*0254*/ 	.word	0x00000000


	//----- nvinfo : EIATTR_MIN_STACK_SIZE
	.align		4
.L_110:
        /*0258*/ 	.byte	0x04, 0x12
        /*025a*/ 	.short	(.L_112 - .L_111)
	.align		4
.L_111:
        /*025c*/ 	.word	index@(_ZN7cutlass13device_kernelIN5flash11enable_sm90INS1_16FlashAttnFwdSm90INS1_25CollectiveMainloopFwdSm90ILi2EN4cute5tupleIJNS5_1CILi1EEES8_S8_EEENS6_IJNS7_ILi128EEENS7_ILi96EEENS7_ILi64EEEEEELi256ENS_6half_tEfNS_4arch4Sm90ELb1ELb0ELb0ELb1ELb0ELb0ELb0ELb1ELb0ELb1ELb1ELb0EEENS1_21CollectiveEpilogueFwdINS6_IJSA_NS7_ILi256EEESB_EEES9_SE_SG_Li256ELb1ELb1ELb1ELb0EEENS1_36VarlenDynamicPersistentTileSchedulerILi128ELi96ELi256ELi128ELb1ELb1ELb1ELb1ELb1ELb1EEEEEEEEEvNT_6ParamsE)
        /*0260*/ 	.word	0x00000000


	//----- nvinfo : EIATTR_MIN_STACK_SIZE
	.align		4
.L_112:
        /*0264*/ 	.byte	0x04, 0x12
        /*0266*/ 	.short	(.L_114 - .L_113)
	.align		4
.L_113:
        /*0268*/ 	.word	index@(_ZN7cutlass13device_kernelIN5flash11enable_sm90INS1_16FlashAttnFwdSm90INS1_25CollectiveMainloopFwdSm90ILi2EN4cute5tupleIJNS5_1CILi1EEES8_S8_EEENS6_IJNS7_ILi128EEENS7_ILi96EEENS7_ILi64EEEEEELi256ENS_6half_tEfNS_4arch4Sm90ELb1ELb0ELb0ELb1ELb0ELb1ELb0ELb1ELb0ELb1ELb1ELb0EEENS1_21CollectiveEpilogueFwdINS6_IJSA_NS7_ILi256EEESB_EEES9_SE_SG_Li256ELb1ELb1ELb1ELb0EEENS1_36VarlenDynamicPersistentTileSchedulerILi128ELi96ELi256ELi128ELb1ELb1ELb1ELb1ELb1ELb1EEEEEEEEEvNT_6ParamsE)
        /*026c*/ 	.word	0x00000000


	//----- nvinfo : EIATTR_MIN_STACK_SIZE
	.align		4
.L_114:
        /*0270*/ 	.byte	0x04, 0x12
        /*0272*/ 	.short	(.L_116 - .L_115)
	.align		4
.L_115:
        /*0274*/ 	.word	index@(_ZN7cutlass13device_kernelIN5flash11enable_sm90INS1_16FlashAttnFwdSm90INS1_25CollectiveMainloopFwdSm90ILi2EN4cute5tupleIJNS5_1CILi1EEES8_S8_EEENS6_IJNS7_ILi128EEENS7_ILi96EEENS7_ILi64EEEEEELi256ENS_6half_tEfNS_4arch4Sm90ELb1ELb0ELb0ELb1ELb0ELb0ELb1ELb1ELb0ELb1ELb1ELb0EEENS1_21CollectiveEpilogueFwdINS6_IJSA_NS7_ILi256EEESB_EEES9_SE_SG_Li256ELb1ELb1ELb1ELb0EEENS1_36VarlenDynamicPersistentTileSchedulerILi128ELi96ELi256ELi128ELb1ELb1ELb1ELb1ELb1ELb1EEEEEEEEEvNT_6ParamsE)
        /*0278*/ 	.word	0x00000000


	//----- nvinfo : EIATTR_MIN_STACK_SIZE
	.align		4
.L_116:
        /*027c*/ 	.byte	0x04, 0x12
        /*027e*/ 	.short	(.L_118 - .L_117)
	.align		4
.L_117:
        /*0280*/ 	.word	index@(_ZN7cutlass13device_kernelIN5flash11enable_sm90INS1_16FlashAttnFwdSm90INS1_25CollectiveMainloopFwdSm90ILi2EN4cute5tupleIJNS5_1CILi1EEES8_S8_EEENS6_IJNS7_ILi128EEENS7_ILi96EEENS7_ILi64EEEEEELi256ENS_6half_tEfNS_4arch4Sm90ELb1ELb0ELb0ELb1ELb0ELb1ELb1ELb1ELb0ELb1ELb1ELb0EEENS1_21CollectiveEpilogueFwdINS6_IJSA_NS7_ILi256EEESB_EEES9_SE_SG_Li256ELb1ELb1ELb1ELb0EEENS1_36VarlenDynamicPersistentTileSchedulerILi128ELi96ELi256ELi128ELb1ELb1ELb1ELb1ELb1ELb1EEEEEEEEEvNT_6ParamsE)
        /*0284*/ 	.word	0x00000000
.L_118:


//--------------------- .nv.compat                --------------------------
	.section	.nv.compat,"",@"SHT_CUDA_COMPAT_INFO"
	.align	4
        /*0000*/ 	.byte	0x02, 0x09, 0x01, 0x00, 0x02, 0x02, 0x01, 0x00, 0x02, 0x05, 0x05, 0x00, 0x03, 0x07, 0x01, 0x01
        /*0010*/ 	.byte	0x02, 0x03, 0x00, 0x00, 0x02, 0x06, 0x01, 0x00, 0x04, 0x0b, 0x08, 0x00, 0x00, 0x00, 0x00, 0x00
        /*0020*/ 	.byte	0x00, 0x00, 0x00, 0x00


//--------------------- .nv.info._ZN7cutlass13device_kernelIN5flash11enable_sm90INS1_16FlashAttnFwdSm90INS1_25CollectiveMainloopFwdSm90ILi2EN4cute5tupleIJNS5_1CILi1EEES8_S8_EEENS6_IJNS7_ILi128EEENS7_ILi96EEENS7_ILi64EEEEEELi256ENS_6half_tEfNS_4arch4Sm90ELb0ELb0ELb0ELb0ELb0ELb0ELb0ELb1ELb0ELb1ELb1ELb0EEENS1_21CollectiveEpilogueFwdINS6_IJSA_NS7_ILi256EEESB_EEES9_SE_SG_Li256ELb0ELb1ELb1ELb0EEENS1_19SingleTileSchedulerILb0ELb1ELb1ELi128EEEEEEEEEvNT_6ParamsE --------------------------
	.section	.nv.info._ZN7cutlass13device_kernelIN5flash11enable_sm90INS1_16FlashAttnFwdSm90INS1_25CollectiveMainloopFwdSm90ILi2EN4cute5tupleIJNS5_1CILi1EEES8_S8_EEENS6_IJNS7_ILi128EEENS7_ILi96EEENS7_ILi64EEEEEELi256ENS_6half_tEfNS_4arch4Sm90ELb0ELb0ELb0ELb0ELb0ELb0ELb0ELb1ELb0ELb1ELb1ELb0EEENS1_21CollectiveEpilogueFwdINS6_IJSA_NS7_ILi256EEESB_EEES9_SE_SG_Li256ELb0ELb1ELb1ELb0EEENS1_19SingleTileSchedulerILb0ELb1ELb1ELi128EEEEEEEEEvNT_6ParamsE,"",@"SHT_CUDA_INFO"
	.sectionflags	@""
	.align	4


	//----- nvinfo : EIATTR_CUDA_API_VERSION
	.align		4
        /*0000*/ 	.byte	0x04, 0x37
        /*0002*/ 	.short	(.L_120 - .L_119)
.L_119:
        /*0004*/ 	.word	0x00000082


	//----- nvinfo : EIATTR_KPARAM_INFO
	.align		4
.L_120:
        /*0008*/ 	.byte	0x04, 0x17
        /*000a*/ 	.short	(.L_122 - .L_121)
.L_121:
        /*000c*/ 	.word	0x00000000
        /*0010*/ 	.short	0x0000
        /*0012*/ 	.short	0x0000
        /*0014*/ 	.byte	0x00, 0xf0, 0x01, 0x28


	//----- nvinfo : EIATTR_SPARSE_MMA_MASK
	.align		4
.L_122:
        /*0018*/ 	.byte	0x03, 0x50
        /*001a*/ 	.short	0x0000


	//----- nvinfo : EIATTR_MAXREG_COUNT
	.align		4
        /*001c*/ 	.byte	0x03, 0x1b
        /*001e*/ 	.short	0x00a8


	//----- nvinfo : EIATTR_MERCURY_ISA_VERSION
	.align		4
        /*0020*/ 	.byte	0x03, 0x5f
        /*0022*/ 	.short	0x0101


	//----- nvinfo : EIATTR_VRC_CTA_INIT_COUNT
	.align		4
        /*0024*/ 	.byte	0x02, 0x4a
	.zero		1
	.zero		1


	//----- nvinfo : EIATTR_EXIT_INSTR_OFFSETS
	.align		4
        /*0028*/ 	.byte	0x04, 0x1c
        /*002a*/ 	.short	(.L_124 - .L_123)


	//   ....[0]....
.L_123:
        /*002c*/ 	.word	0x00000010


	//----- nvinfo : EIATTR_MAX_THREADS
	.align		4
.L_124:
        /*0030*/ 	.byte	0x04, 0x05
        /*0032*/ 	.short	(.L_126 - .L_125)
.L_125:
        /*0034*/ 	.word	0x00000180
        /*0038*/ 	.word	0x00000001
        /*003c*/ 	.word	0x00000001


	//----- nvinfo : EIATTR_CBANK_PARAM_SIZE
	.align		4
.L_126:
        /*0040*/ 	.byte	0x03, 0x19
        /*0042*/ 	.short	0x0a00


	//----- nvinfo : EIATTR_PARAM_CBANK
	.align		4
        /*0044*/ 	.byte	0x04, 0x0a
        /*0046*/ 	.short	(.L_128 - .L_127)
	.align		4
.L_127:
        /*0048*/ 	.word	index@(.nv.constant0._ZN7cutlass13device_kernelIN5flash11enable_sm90INS1_16FlashAttnFwdSm90INS1_25CollectiveMainloopFwdSm90ILi2EN4cute5tupleIJNS5_1CILi1EEES8_S8_EEENS6_IJNS7_ILi128EEENS7_ILi96EEENS7_ILi64EEEEEELi256ENS_6half_tEfNS_4arch4Sm90ELb0ELb0ELb0ELb0ELb0ELb0ELb0ELb1ELb0ELb1ELb1ELb0EEENS1_21CollectiveEpilogueFwdINS6_IJSA_NS7_ILi256EEESB_EEES9_SE_SG_Li256ELb0ELb1ELb1ELb0EEENS1_19SingleTileSchedulerILb0ELb1ELb1ELi128EEEEEEEEEvNT_6ParamsE)
        /*004c*/ 	.short	0x0380
        /*004e*/ 	.short	0x0a00


	//----- nvinfo : EIATTR_SW_WAR
	.align		4
.L_128:
        /*0050*/ 	.byte	0x04, 0x36
        /*0052*/ 	.short	(.L_130 - .L_129)
.L_129:
        /*0054*/ 	.word	0x00000008
.L_130:


//--------------------- .nv.info._ZN7cutlass13device_kernelIN5flash11enable_sm90INS1_16FlashAttnFwdSm90INS1_25CollectiveMainloopFwdSm90ILi2EN4cute5tupleIJNS5_1CILi1EEES8_S8_EEENS6_IJNS7_ILi128EEENS7_ILi96EEENS7_ILi64EEEEEELi256ENS_6half_tEfNS_4arch4Sm90ELb0ELb0ELb0ELb0ELb0ELb0ELb1ELb1ELb0ELb1ELb1ELb0EEENS1_21CollectiveEpilogueFwdINS6_IJSA_NS7_ILi256EEESB_EEES9_SE_SG_Li256ELb0ELb1ELb1ELb0EEENS1_19SingleTileSchedulerILb0ELb1ELb1ELi128EEEEEEEEEvNT_6ParamsE --------------------------
	.section	.nv.info._ZN7cutlass13device_kernelIN5flash11enable_sm90INS1_16FlashAttnFwdSm90INS1_25CollectiveMainloopFwdSm90ILi2EN4cute5tupleIJNS5_1CILi1EEES8_S8_EEENS6_IJNS7_ILi128EEENS7_ILi96EEENS7_ILi64EEEEEELi256ENS_6half_tEfNS_4arch4Sm90ELb0ELb0ELb0ELb0ELb0ELb0ELb1ELb1ELb0ELb1ELb1ELb0EEENS1_21CollectiveEpilogueFwdINS6_IJSA_NS7_ILi256EEESB_EEES9_SE_SG_Li256ELb0ELb1ELb1ELb0EEENS1_19SingleTileSchedulerILb0ELb1ELb1ELi128EEEEEEEEEvNT_6ParamsE,"",@"SHT_CUDA_INFO"
	.sectionflags	@""
	.align	4


	//----- nvinfo : EIATTR_CUDA_API_VERSION
	.align		4
        /*0000*/ 	.byte	0x04, 0x37
        /*0002*/ 	.short	(.L_132 - .L_131)
.L_131:
        /*0004*/ 	.word	0x00000082


	//----- nvinfo : EIATTR_KPARAM_INFO
	.align		4
.L_132:
        /*0008*/ 	.byte	0x04, 0x17
        /*000a*/ 	.short	(.L_134 - .L_133)
.L_133:
        /*000c*/ 	.word	0x00000000
        /*0010*/ 	.short	0x0000
        /*0012*/ 	.short	0x0000
        /*0014*/ 	.byte	0x00, 0xf0, 0x01, 0x2c


	//----- nvinfo : EIATTR_SPARSE_MMA_MASK
	.align		4
.L_134:
        /*0018*/ 	.byte	0x03, 0x50
        /*001a*/ 	.short	0x0000


	//----- nvinfo : EIATTR_MAXREG_COUNT
	.align		4
        /*001c*/ 	.byte	0x03, 0x1b
        /*001e*/ 	.short	0x00a8


	//----- nvinfo : EIATTR_MERCURY_ISA_VERSION
	.align		4
        /*0020*/ 	.byte	0x03, 0x5f
        /*0022*/ 	.short	0x0101


	//----- nvinfo : EIATTR_VRC_CTA_INIT_COUNT
	.align		4
        /*0024*/ 	.byte	0x02, 0x4a
	.zero		1
	.zero		1


	//----- nvinfo : EIATTR_EXIT_INSTR_OFFSETS
	.align		4
        /*0028*/ 	.byte	0x04, 0x1c
        /*002a*/ 	.short	(.L_136 - .L_135)


	//   ....[0]....
.L_135:
        /*002c*/ 	.word	0x00000010


	//----- nvinfo : EIATTR_MAX_THREADS
	.align		4
.L_136:
        /*0030*/ 	.byte	0x04, 0x05
        /*0032*/ 	.short	(.L_138 - .L_137)
.L_137:
        /*0034*/ 	.word	0x00000180
        /*0038*/ 	.word	0x00000001
        /*003c*/ 	.word	0x00000001


	//----- nvinfo : EIATTR_CBANK_PARAM_SIZE
	.align		4
.L_138:
        /*0040*/ 	.byte	0x03, 0x19
        /*0042*/ 	.short	0x0b00


	//----- nvinfo : EIATTR_PARAM_CBANK
	.align		4
        /*0044*/ 	.byte	0x04, 0x0a
        /*0046*/ 	.short	(.L_140 - .L_139)
	.align		4
.L_139:
        /*0048*/ 	.word	index@(.nv.constant0._ZN7cutlass13device_kernelIN5flash11enable_sm90INS1_16FlashAttnFwdSm90INS1_25CollectiveMainloopFwdSm90ILi2EN4cute5tupleIJNS5_1CILi1EEES8_S8_EEENS6_IJNS7_ILi128EEENS7_ILi96EEENS7_ILi64EEEEEELi256ENS_6half_tEfNS_4arch4Sm90ELb0ELb0ELb0ELb0ELb0ELb0ELb1ELb1ELb0ELb1ELb1ELb0EEENS1_21CollectiveEpilogueFwdINS6_IJSA_NS7_ILi256EEESB_EEES9_SE_SG_Li256ELb0ELb1ELb1ELb0EEENS1_19SingleTileSchedulerILb0ELb1ELb1ELi128EEEEEEEEEvNT_6ParamsE)
        /*004c*/ 	.short	0x0380
        /*004e*/ 	.short	0x0b00


	//----- nvinfo : EIATTR_SW_WAR
	.align		4
.L_140:
        /*0050*/ 	.byte	0x04, 0x36
        /*0052*/ 	.short	(.L_142 - .L_141)
.L_141:
        /*0054*/ 	.word	0x00000008
.L_142:


//--------------------- .nv.info._ZN7cutlass13device_kernelIN5flash11enable_sm90INS1_16FlashAttnFwdSm90INS1_25CollectiveMainloopFwdSm90ILi2EN4cute5tupleIJNS5_1CILi1EEES8_S8_EEENS6_IJNS7_ILi128EEENS7_ILi96EEENS7_ILi64EEEEEELi256ENS_6half_tEfNS_4arch4Sm90ELb0ELb0ELb0ELb1ELb0ELb0ELb0ELb1ELb0ELb1ELb1ELb0EEENS1_21CollectiveEpilogueFwdINS6_IJSA_NS7_ILi256EEESB_EEES9_SE_SG_Li256ELb1ELb1ELb1ELb0EEENS1_36VarlenDynamicPersistentTileSchedulerILi128ELi96ELi256ELi128ELb1ELb1ELb1ELb0ELb1ELb1EEEEEEEEEvNT_6ParamsE --------------------------
	.section	.nv.info._ZN7cutlass13device_kernelIN5flash11enable_sm90INS1_16FlashAttnFwdSm90INS1_25CollectiveMainloopFwdSm90ILi2EN4cute5tupleIJNS5_1CILi1EEES8_S8_EEENS6_IJNS7_ILi128EEENS7_ILi96EEENS7_ILi64EEEEEELi256ENS_6half_tEfNS_4arch4Sm90ELb0ELb0ELb0ELb1ELb0ELb0ELb0ELb1ELb0ELb1ELb1ELb0EEENS1_21CollectiveEpilogueFwdINS6_IJSA_NS7_ILi256EEESB_EEES9_SE_SG_Li256ELb1ELb1ELb1ELb0EEENS1_36VarlenDynamicPersistentTileSchedulerILi128ELi96ELi256ELi128ELb1ELb1ELb1ELb0ELb1ELb1EEEEEEEEEvNT_6ParamsE,"",@"SHT_CUDA_INFO"
	.sectionflags	@""
	.align	4


	//----- nvinfo : EIATTR_CUDA_API_VERSION
	.align		4
        /*0000*/ 	.byte	0x04, 0x37
        /*0002*/ 	.short	(.L_144 - .L_143)
.L_143:
        /*0004*/ 	.word	0x00000082


	//----- nvinfo : EIATTR_KPARAM_INFO
	.align		4
.L_144:
        /*0008*/ 	.byte	0x04, 0x17
        /*000a*/ 	.short	(.L_146 - .L_145)
.L_145:
        /*000c*/ 	.word	0x00000000
        /*0010*/ 	.short	0x0000
        /*0012*/ 	.short	0x0000
        /*0014*/ 	.byte	0x00, 0xf0, 0x01, 0x2a


	//----- nvinfo : EIATTR_SPARSE_MMA_MASK
	.align		4
.L_146:
        /*0018*/ 	.byte	0x03, 0x50
        /*001a*/ 	.short	0x0000


	//----- nvinfo : EIATTR_MAXREG_COUNT
	.align		4
        /*001c*/ 	.byte	0x03, 0x1b
        /*001e*/ 	.short	0x00a8


	//----- nvinfo : EIATTR_MERCURY_ISA_VERSION
	.align		4
        /*0020*/ 	.byte	0x03, 0x5f
        /*0022*/ 	.short	0x0101


	//----- nvinfo : EIATTR_VRC_CTA_INIT_COUNT
	.align		4
        /*0024*/ 	.byte	0x02, 0x4a
	.zero		1
	.zero		1


	//----- nvinfo : EIATTR_EXIT_INSTR_OFFSETS
	.align		4
        /*0028*/ 	.byte	0x04, 0x1c
        /*002a*/ 	.short	(.L_148 - .L_147)


	//   ....[0]....
.L_147:
        /*002c*/ 	.word	0x00000010


	//----- nvinfo : EIATTR_MAX_THREADS
	.align		4
.L_148:
        /*0030*/ 	.byte	0x04, 0x05
        /*0032*/ 	.short	(.L_150 - .L_149)
.L_149:
        /*0034*/ 	.word	0x00000180
        /*0038*/ 	.word	0x00000001
        /*003c*/ 	.word	0x00000001


	//----- nvinfo : EIATTR_CBANK_PARAM_SIZE
	.align		4
.L_150:
        /*0040*/ 	.byte	0x03, 0x19
        /*0042*/ 	.short	0x0a80


	//----- nvinfo : EIATTR_PARAM_CBANK
	.align		4
        /*0044*/ 	.byte	0x04, 0x0a
        /*0046*/ 	.short	(.L_152 - .L_151)
	.align		4
.L_151:
        /*0048*/ 	.word	index@(.nv.constant0._ZN7cutlass13device_kernelIN5flash11enable_sm90INS1_16FlashAttnFwdSm90INS1_25CollectiveMainloopFwdSm90ILi2EN4cute5tupleIJNS5_1CILi1EEES8_S8_EEENS6_IJNS7_ILi128EEENS7_ILi96EEENS7_ILi64EEEEEELi256ENS_6half_tEfNS_4arch4Sm90ELb0ELb0ELb0ELb1ELb0ELb0ELb0ELb1ELb0ELb1ELb1ELb0EEENS1_21CollectiveEpilogueFwdINS6_IJSA_NS7_ILi256EEESB_EEES9_SE_SG_Li256ELb1ELb1ELb1ELb0EEENS1_36VarlenDynamicPersistentTileSchedulerILi128ELi96ELi256ELi128ELb1ELb1ELb1ELb0ELb1ELb1EEEEEEEEEvNT_6ParamsE)
        /*004c*/ 	.short	0x0380
        /*004e*/ 	.short	0x0a80


	//----- nvinfo : EIATTR_SW_WAR
	.align		4
.L_152:
        /*0050*/ 	.byte	0x04, 0x36
        /*0052*/ 	.short	(.L_154 - .L_153)
.L_153:
        /*0054*/ 	.word	0x00000008
.L_154:


//--------------------- .nv.info._ZN7cutlass13device_kernelIN5flash11enable_sm90INS1_16FlashAttnFwdSm90INS1_25CollectiveMainloopFwdSm90ILi2EN4cute5tupleIJNS5_1CILi1EEES8_S8_EEENS6_IJNS7_ILi128EEENS7_ILi96EEENS7_ILi64EEEEEELi256ENS_6half_tEfNS_4arch4Sm90ELb0ELb0ELb0ELb1ELb0ELb1ELb0ELb1ELb0ELb1ELb1ELb0EEENS1_21CollectiveEpilogueFwdINS6_IJSA_NS7_ILi256EEESB_EEES9_SE_SG_Li256ELb1ELb1ELb1ELb0EEENS1_36VarlenDynamicPersistentTileSchedulerILi128ELi96ELi256ELi128ELb1ELb1ELb1ELb0ELb1ELb1EEEEEEEEEvNT_6ParamsE --------------------------
	.section	.nv.info._ZN7cutlass13device_kernelIN5flash11enable_sm90INS1_16FlashAttnFwdSm90INS1_25CollectiveMainloopFwdSm90ILi2EN4cute5tupleIJNS5_1CILi1EEES8_S8_EEENS6_IJNS7_ILi128EEENS7_ILi96EEENS7_ILi64EEEEEELi256ENS_6half_tEfNS_4arch4Sm90ELb0ELb0ELb0ELb1ELb0ELb1ELb0ELb1ELb0ELb1ELb1ELb0EEENS1_21CollectiveEpilogueFwdINS6_IJSA_NS7_ILi256EEESB_EEES9_SE_SG_Li256ELb1ELb1ELb1ELb0EEENS1_36VarlenDynamicPersistentTileSchedulerILi128ELi96ELi256ELi128ELb1ELb1ELb1ELb0ELb1ELb1EEEEEEEEEvNT_6ParamsE,"",@"SHT_CUDA_INFO"
	.sectionflags	@""
	.align	4


	//----- nvinfo : EIATTR_CUDA_API_VERSION
	.align		4
        /*0000*/ 	.byte	0x04, 0x37
        /*0002*/ 	.short	(.L_156 - .L_155)
.L_155:
        /*0004*/ 	.word	0x00000082


	//----- nvinfo : EIATTR_KPARAM_INFO
	.align		4
.L_156:
        /*0008*/ 	.byte	0x04, 0x17
        /*000a*/ 	.short	(.L_158 - .L_157)
.L_157:
        /*000c*/ 	.word	0x00000000
        /*0010*/ 	.short	0x0000
        /*0012*/ 	.short	0x0000
        /*0014*/ 	.byte	0x00, 0xf0, 0x01, 0x2a


	//----- nvinfo : EIATTR_SPARSE_MMA_MASK
	.align		4
.L_158:
        /*0018*/ 	.byte	0x03, 0x50
        /*001a*/ 	.short	0x0000


	//----- nvinfo : EIATTR_MAXREG_COUNT
	.align		4
        /*001c*/ 	.byte	0x03, 0x1b
        /*001e*/ 	.short	0x00a8


	//----- nvinfo : EIATTR_MERCURY_ISA_VERSION
	.align		4
        /*0020*/ 	.byte	0x03, 0x5f
        /*0022*/ 	.short	0x0101


	//----- nvinfo : EIATTR_VRC_CTA_INIT_COUNT
	.align		4
        /*0024*/ 	.byte	0x02, 0x4a
	.zero		1
	.zero		1


	//----- nvinfo : EIATTR_EXIT_INSTR_OFFSETS
	.align		4
        /*0028*/ 	.byte	0x04, 0x1c
        /*002a*/ 	.short	(.L_160 - .L_159)


	//   ....[0]....
.L_159:
        /*002c*/ 	.word	0x00000010


	//----- nvinfo : EIATTR_MAX_THREADS
	.align		4
.L_160:
        /*0030*/ 	.byte	0x04, 0x05
        /*0032*/ 	.short	(.L_162 - .L_161)
.L_161:
        /*0034*/ 	.word	0x00000180
        /*0038*/ 	.word	0x00000001
        /*003c*/ 	.word	0x00000001


	//----- nvinfo : EIATTR_CBANK_PARAM_SIZE
	.align		4
.L_162:
        /*0040*/ 	.byte	0x03, 0x19
        /*0042*/ 	.short	0x0a80


	//----- nvinfo : EIATTR_PARAM_CBANK
	.align		4
        /*0044*/ 	.byte	0x04, 0x0a
        /*0046*/ 	.short	(.L_164 - .L_163)
	.align		4
.L_163:
        /*0048*/ 	.word	index@(.nv.constant0._ZN7cutlass13device_kernelIN5flash11enable_sm90INS1_16FlashAttnFwdSm90INS1_25CollectiveMainloopFwdSm90ILi2EN4cute5tupleIJNS5_1CILi1EEES8_S8_EEENS6_IJNS7_ILi128EEENS7_ILi96EEENS7_ILi64EEEEEELi256ENS_6half_tEfNS_4arch4Sm90ELb0ELb0ELb0ELb1ELb0ELb1ELb0ELb1ELb0ELb1ELb1ELb0EEENS1_21CollectiveEpilogueFwdINS6_IJSA_NS7_ILi256EEESB_EEES9_SE_SG_Li256ELb1ELb1ELb1ELb0EEENS1_36VarlenDynamicPersistentTileSchedulerILi128ELi96ELi256ELi128ELb1ELb1ELb1ELb0ELb1ELb1EEEEEEEEEvNT_6ParamsE)
        /*004c*/ 	.short	0x0380
        /*004e*/ 	.short	0x0a80


	//----- nvinfo : EIATTR_SW_WAR
	.align		4
.L_164:
        /*0050*/ 	.byte	0x04, 0x36
        /*0052*/ 	.short	(.L_166 - .L_165)
.L_165:
        /*0054*/ 	.word	0x00000008
.L_166:


//--------------------- .nv.info._ZN7cutlass13device_kernelIN5flash11enable_sm90INS1_16FlashAttnFwdSm90INS1_25CollectiveMainloopFwdSm90ILi2EN4cute5tupleIJNS5_1CILi1EEES8_S8_EEENS6_IJNS7_ILi128EEENS7_ILi96EEENS7_ILi64EEEEEELi256ENS_6half_tEfNS_4arch4Sm90ELb0ELb0ELb0ELb1ELb0ELb0ELb1ELb1ELb0ELb1ELb1ELb0EEENS1_21CollectiveEpilogueFwdINS6_IJSA_NS7_ILi256EEESB_EEES9_SE_SG_Li256ELb1ELb1ELb1ELb0EEENS1_36VarlenDynamicPersistentTileSchedulerILi128ELi96ELi256ELi128ELb1ELb1ELb1ELb0ELb1ELb1EEEEEEEEEvNT_6ParamsE --------------------------
	.section	.nv.info._ZN7cutlass13device_kernelIN5flash11enable_sm90INS1_16FlashAttnFwdSm90INS1_25CollectiveMainloopFwdSm90ILi2EN4cute5tupleIJNS5_1CILi1EEES8_S8_EEENS6_IJNS7_ILi128EEENS7_ILi96EEENS7_ILi64EEEEEELi256ENS_6half_tEfNS_4arch4Sm90ELb0ELb0ELb0ELb1ELb0ELb0ELb1ELb1ELb0ELb1ELb1ELb0EEENS1_21CollectiveEpilogueFwdINS6_IJSA_NS7_ILi256EEESB_EEES9_SE_SG_Li256ELb1ELb1ELb1ELb0EEENS1_36VarlenDynamicPersistentTileSchedulerILi128ELi96ELi256ELi128ELb1ELb1ELb1ELb0ELb1ELb1EEEEEEEEEvNT_6ParamsE,"",@"SHT_CUDA_INFO"
	.sectionflags	@""
	.align	4


	//----- nvinfo : EIATTR_CUDA_API_VERSION
	.align		4
        /*0000*/ 	.byte	0x04, 0x37
        /*0002*/ 	.short	(.L_168 - .L_167)
.L_167:
        /*0004*/ 	.word	0x00000082


	//----- nvinfo : EIATTR_KPARAM_INFO
	.align		4
.L_168:
        /*0008*/ 	.byte	0x04, 0x17
        /*000a*/ 	.short	(.L_170 - .L_169)
.L_169:
        /*000c*/ 	.word	0x00000000
        /*0010*/ 	.short	0x0000
        /*0012*/ 	.short	0x0000
        /*0014*/ 	.byte	0x00, 0xf0, 0x01, 0x2e


	//----- nvinfo : EIATTR_SPARSE_MMA_MASK
	.align		4
.L_170:
        /*0018*/ 	.byte	0x03, 0x50
        /*001a*/ 	.short	0x0000


	//----- nvinfo : EIATTR_MAXREG_COUNT
	.align		4
        /*001c*/ 	.byte	0x03, 0x1b
        /*001e*/ 	.short	0x00a8


	//----- nvinfo : EIATTR_MERCURY_ISA_VERSION
	.align		4
        /*0020*/ 	.byte	0x03, 0x5f
        /*0022*/ 	.short	0x0101


	//----- nvinfo : EIATTR_VRC_CTA_INIT_COUNT
	.align		4
        /*0024*/ 	.byte	0x02, 0x4a
	.zero		1
	.zero		1


	//----- nvinfo : EIATTR_EXIT_INSTR_OFFSETS
	.align		4
        /*0028*/ 	.byte	0x04, 0x1c
        /*002a*/ 	.short	(.L_172 - .L_171)


	//   ....[0]....
.L_171:
        /*002c*/ 	.word	0x00000010


	//----- nvinfo : EIATTR_MAX_THREADS
	.align		4
.L_172:
        /*0030*/ 	.byte	0x04, 0x05
        /*0032*/ 	.short	(.L_174 - .L_173)
.L_173:
        /*0034*/ 	.word	0x00000180
        /*0038*/ 	.word	0x00000001
        /*003c*/ 	.word	0x00000001


	//----- nvinfo : EIATTR_CBANK_PARAM_SIZE
	.align		4
.L_174:
        /*0040*/ 	.byte	0x03, 0x19
        /*0042*/ 	.short	0x0b80


	//----- nvinfo : EIATTR_PARAM_CBANK
	.align		4
        /*0044*/ 	.byte	0x04, 0x0a
        /*0046*/ 	.short	(.L_176 - .L_175)
	.align		4
.L_175:
        /*0048*/ 	.word	index@(.nv.constant0._ZN7cutlass13device_kernelIN5flash11enable_sm90INS1_16FlashAttnFwdSm90INS1_25CollectiveMainloopFwdSm90ILi2EN4cute5tupleIJNS5_1CILi1EEES8_S8_EEENS6_IJNS7_ILi128EEENS7_ILi96EEENS7_ILi64EEEEEELi256ENS_6half_tEfNS_4arch4Sm90ELb0ELb0ELb0ELb1ELb0ELb0ELb1ELb1ELb0ELb1ELb1ELb0EEENS1_21CollectiveEpilogueFwdINS6_IJSA_NS7_ILi256EEESB_EEES9_SE_SG_Li256ELb1ELb1ELb1ELb0EEENS1_36VarlenDynamicPersistentTileSchedulerILi128ELi96ELi256ELi128ELb1ELb1ELb1ELb0ELb1ELb1EEEEEEEEEvNT_6ParamsE)
        /*004c*/ 	.short	0x0380
        /*004e*/ 	.short	0x0b80


	//----- nvinfo : EIATTR_SW_WAR
	.align		4
.L_176:
        /*0050*/ 	.byte	0x04, 0x36
        /*0052*/ 	.short	(.L_178 - .L_177)
.L_177:
        /*0054*/ 	.word	0x00000008
.L_178:


//--------------------- .nv.info._ZN7cutlass13device_kernelIN5flash11enable_sm90INS1_16FlashAttnFwdSm90INS1_25CollectiveMainloopFwdSm90ILi2EN4cute5tupleIJNS5_1CILi1EEES8_S8_EEENS6_IJNS7_ILi128EEENS7_ILi96EEENS7_ILi64EEEEEELi256ENS_6half_tEfNS_4arch4Sm90ELb0ELb0ELb0ELb1ELb0ELb1ELb1ELb1ELb0ELb1ELb1ELb0EEENS1_21CollectiveEpilogueFwdINS6_IJSA_NS7_ILi256EEESB_EEES9_SE_SG_Li256ELb1ELb1ELb1ELb0EEENS1_36VarlenDynamicPersistentTileSchedulerILi128ELi96ELi256ELi128ELb1ELb1ELb1ELb0ELb1ELb1EEEEEEEEEvNT_6ParamsE --------------------------
	.section	.nv.info._ZN7cutlass13device_kernelIN5flash11enable_sm90INS1_16FlashAttnFwdSm90INS1_25CollectiveMainloopFwdSm90ILi2EN4cute5tupleIJNS5_1CILi1EEES8_S8_EEENS6_IJNS7_ILi128EEENS7_ILi96EEENS7_ILi64EEEEEELi256ENS_6half_tEfNS_4arch4Sm90ELb0ELb0ELb0ELb1ELb0ELb1ELb1ELb1ELb0ELb1ELb1ELb0EEENS1_21CollectiveEpilogueFwdINS6_IJSA_NS7_ILi256EEESB_EEES9_SE_SG_Li256ELb1ELb1ELb1ELb0EEENS1_36VarlenDynamicPersistentTileSchedulerILi128ELi96ELi256ELi128ELb1ELb1ELb1ELb0ELb1ELb1EEEEEEEEEvNT_6ParamsE,"",@"SHT_CUDA_INFO"
	.sectionflags	@""
	.align	4


	//----- nvinfo : EIATTR_CUDA_API_VERSION
	.align		4
        /*0000*/ 	.byte	0x04, 0x37
        /*0002*/ 	.short	(.L_180 - .L_179)
.L_179:
        /*0004*/ 	.word	0x00000082


	//----- nvinfo : EIATTR_KPARAM_INFO
	.align		4
.L_180:
        /*0008*/ 	.byte	0x04, 0x17
        /*000a*/ 	.short	(.L_182 - .L_181)
.L_181:
        /*000c*/ 	.word	0x00000000
        /*0010*/ 	.short	0x0000
        /*0012*/ 	.short	0x0000
        /*0014*/ 	.byte	0x00, 0xf0, 0x01, 0x2e


	//----- nvinfo : EIATTR_SPARSE_MMA_MASK
	.align		4
.L_182:
        /*0018*/ 	.byte	0x03, 0x50
        /*001a*/ 	.short	0x0000


	//----- nvinfo : EIATTR_MAXREG_COUNT
	.align		4
        /*001c*/ 	.byte	0x03, 0x1b
        /*001e*/ 	.short	0x00a8


	//----- nvinfo : EIATTR_MERCURY_ISA_VERSION
	.align		4
        /*0020*/ 	.byte	0x03, 0x5f
        /*0022*/ 	.short	0x0101


	//----- nvinfo : EIATTR_VRC_CTA_INIT_COUNT
	.align		4
        /*0024*/ 	.byte	0x02, 0x4a
	.zero		1
	.zero		1


	//----- nvinfo : EIATTR_EXIT_INSTR_OFFSETS
	.align		4
        /*0028*/ 	.byte	0x04, 0x1c
        /*002a*/ 	.short	(.L_184 - .L_183)


	//   ....[0]....
.L_183:
        /*002c*/ 	.word	0x00000010


	//----- nvinfo : EIATTR_MAX_THREADS
	.align		4
.L_184:
        /*0030*/ 	.byte	0x04, 0x05
        /*0032*/ 	.short	(.L_186 - .L_185)
.L_185:
        /*0034*/ 	.word	0x00000180
        /*0038*/ 	.word	0x00000001
        /*003c*/ 	.word	0x00000001


	//----- nvinfo : EIATTR_CBANK_PARAM_SIZE
	.align		4
.L_186:
        /*0040*/ 	.byte	0x03, 0x19
        /*0042*/ 	.short	0x0b80


	//----- nvinfo : EIATTR_PARAM_CBANK
	.align		4
        /*0044*/ 	.byte	0x04, 0x0a
        /*0046*/ 	.short	(.L_188 - .L_187)
	.align		4
.L_187:
        /*0048*/ 	.word	index@(.nv.constant0._ZN7cutlass13device_kernelIN5flash11enable_sm90INS1_16FlashAttnFwdSm90INS1_25CollectiveMainloopFwdSm90ILi2EN4cute5tupleIJNS5_1CILi1EEES8_S8_EEENS6_IJNS7_ILi128EEENS7_ILi96EEENS7_ILi64EEEEEELi256ENS_6half_tEfNS_4arch4Sm90ELb0ELb0ELb0ELb1ELb0ELb1ELb1ELb1ELb0ELb1ELb1ELb0EEENS1_21CollectiveEpilogueFwdINS6_IJSA_NS7_ILi256EEESB_EEES9_SE_SG_Li256ELb1ELb1ELb1ELb0EEENS1_36VarlenDynamicPersistentTileSchedulerILi128ELi96ELi256ELi128ELb1ELb1ELb1ELb0ELb1ELb1EEEEEEEEEvNT_6ParamsE)
        /*004c*/ 	.short	0x0380
        /*004e*/ 	.short	0x0b80


	//----- nvinfo : EIATTR_SW_WAR
	.align		4
.L_188:
        /*0050*/ 	.byte	0x04, 0x36
        /*0052*/ 	.short	(.L_190 - .L_189)
.L_189:
        /*0054*/ 	.word	0x00000008
.L_190:


//--------------------- .nv.info._ZN7cutlass13device_kernelIN5flash11enable_sm90INS1_16FlashAttnFwdSm90INS1_25CollectiveMainloopFwdSm90ILi2EN4cute5tupleIJNS5_1CILi1EEES8_S8_EEENS6_IJNS7_ILi128EEENS7_ILi96EEENS7_ILi64EEEEEELi256ENS_6half_tEfNS_4arch4Sm90ELb0ELb1ELb0ELb0ELb0ELb0ELb0ELb1ELb0ELb1ELb1ELb0EEENS1_21CollectiveEpilogueFwdINS6_IJSA_NS7_ILi256EEESB_EEES9_SE_SG_Li256ELb0ELb1ELb1ELb0EEENS1_19SingleTileSchedulerILb0ELb1ELb1ELi128EEEEEEEEEvNT_6ParamsE --------------------------
	.section	.nv.info._ZN7cutlass13device_kernelIN5flash11enable_sm90INS1_16FlashAttnFwdSm90INS1_25CollectiveMainloopFwdSm90ILi2EN4cute5tupleIJNS5_1CILi1EEES8_S8_EEENS6_IJNS7_ILi128EEENS7_ILi96EEENS7_ILi64EEEEEELi256ENS_6half_tEfNS_4arch4Sm90ELb0ELb1ELb0ELb0ELb0ELb0ELb0ELb1ELb0ELb1ELb1ELb0EEENS1_21CollectiveEpilogueFwdINS6_IJSA_NS7_ILi256EEESB_EEES9_SE_SG_Li256ELb0ELb1ELb1ELb0EEENS1_19SingleTileSchedulerILb0ELb1ELb1ELi128EEEEEEEEEvNT_6ParamsE,"",@"SHT_CUDA_INFO"
	.sectionflags	@""
	.align	4


	//----- nvinfo : EIATTR_CUDA_API_VERSION
	.align		4
        /*0000*/ 	.byte	0x04, 0x37
        /*0002*/ 	.short	(.L_192 - .L_191)
.L_191:
        /*0004*/ 	.word	0x00000082


	//----- nvinfo : EIATTR_KPARAM_INFO
	.align		4
.L_192:
        /*0008*/ 	.byte	0x04, 0x17
        /*000a*/ 	.short	(.L_194 - .L_193)
.L_193:
        /*000c*/ 	.word	0x00000000
        /*0010*/ 	.short	0x0000
        /*0012*/ 	.short	0x0000
        /*0014*/ 	.byte	0x00, 0xf0, 0x01, 0x28


	//----- nvinfo : EIATTR_SPARSE_MMA_MASK
	.align		4
.L_194:
        /*0018*/ 	.byte	0x03, 0x50
        /*001a*/ 	.short	0x0000


	//----- nvinfo : EIATTR_MAXREG_COUNT
	.align		4
        /*001c*/ 	.byte	0x03, 0x1b
        /*001e*/ 	.short	0x00a8


	//----- nvinfo : EIATTR_MERCURY_ISA_VERSION
	.align		4
        /*0020*/ 	.byte	0x03, 0x5f
        /*0022*/ 	.short	0x0101


	//----- nvinfo : EIATTR_VRC_CTA_INIT_COUNT
	.align		4
        /*0024*/ 	.byte	0x02, 0x4a
	.zero		1
	.zero		1


	//----- nvinfo : EIATTR_EXIT_INSTR_OFFSETS
	.align		4
        /*0028*/ 	.byte	0x04, 0x1c
        /*002a*/ 	.short	(.L_196 - .L_195)


	//   ....[0]....
.L_195:
        /*002c*/ 	.word	0x00000010


	//----- nvinfo : EIATTR_MAX_THREADS
	.align		4
.L_196:
        /*0030*/ 	.byte	0x04, 0x05
        /*0032*/ 	.short	(.L_198 - .L_197)
.L_197:
        /*0034*/ 	.word	0x00000180
        /*0038*/ 	.word	0x00000001
        /*003c*/ 	.word	0x00000001


	//----- nvinfo : EIATTR_CBANK_PARAM_SIZE
	.align		4
.L_198:
        /*0040*/ 	.byte	0x03, 0x19
        /*0042*/ 	.short	0x0a00


	//----- nvinfo : EIATTR_PARAM_CBANK
	.align		4
        /*0044*/ 	.byte	0x04, 0x0a
        /*0046*/ 	.short	(.L_200 - .L_199)
	.align		4
.L_199:
        /*0048*/ 	.word	index@(.nv.constant0._ZN7cutlass13device_kernelIN5flash11enable_sm90INS1_16FlashAttnFwdSm90INS1_25CollectiveMainloopFwdSm90ILi2EN4cute5tupleIJNS5_1CILi1EEES8_S8_EEENS6_IJNS7_ILi128EEENS7_ILi96EEENS7_ILi64EEEEEELi256ENS_6half_tEfNS_4arch4Sm90ELb0ELb1ELb0ELb0ELb0ELb0ELb0ELb1ELb0ELb1ELb1ELb0EEENS1_21CollectiveEpilogueFwdINS6_IJSA_NS7_ILi256EEESB_EEES9_SE_SG_Li256ELb0ELb1ELb1ELb0EEENS1_19SingleTileSchedulerILb0ELb1ELb1ELi128EEEEEEEEEvNT_6ParamsE)
        /*004c*/ 	.short	0x0380
        /*004e*/ 	.short	0x0a00


	//----- nvinfo : EIATTR_SW_WAR
	.align		4
.L_200:
        /*0050*/ 	.byte	0x04, 0x36
        /*0052*/ 	.short	(.L_202 - .L_201)
.L_201:
        /*0054*/ 	.word	0x00000008
.L_202:


//--------------------- .nv.info._ZN7cutlass13device_kernelIN5flash11enable_sm90INS1_16FlashAttnFwdSm90INS1_25CollectiveMainloopFwdSm90ILi2EN4cute5tupleIJNS5_1CILi1EEES8_S8_EEENS6_IJNS7_ILi128EEENS7_ILi96EEENS7_ILi64EEEEEELi256ENS_6half_tEfNS_4arch4Sm90ELb0ELb1ELb0ELb0ELb0ELb0ELb1ELb1ELb0ELb1ELb1ELb0EEENS1_21CollectiveEpilogueFwdINS6_IJSA_NS7_ILi256EEESB_EEES9_SE_SG_Li256ELb0ELb1ELb1ELb0EEENS1_19SingleTileSchedulerILb0ELb1ELb1ELi128EEEEEEEEEvNT_6ParamsE --------------------------
	.section	.nv.info._ZN7cutlass13device_kernelIN5flash11enable_sm90INS1_16FlashAttnFwdSm90INS1_25CollectiveMainloopFwdSm90ILi2EN4cute5tupleIJNS5_1CILi1EEES8_S8_EEENS6_IJNS7_ILi128EEENS7_ILi96EEENS7_ILi64EEEEEELi256ENS_6half_tEfNS_4arch4Sm90ELb0ELb1ELb0ELb0ELb0ELb0ELb1ELb1ELb0ELb1ELb1ELb0EEENS1_21CollectiveEpilogueFwdINS6_IJSA_NS7_ILi256EEESB_EEES9_SE_SG_Li256ELb0ELb1ELb1ELb0EEENS1_19SingleTileSchedulerILb0ELb1ELb1ELi128EEEEEEEEEvNT_6ParamsE,"",@"SHT_CUDA_INFO"
	.sectionflags	@""
	.align	4


	//----- nvinfo : EIATTR_CUDA_API_VERSION
	.align		4
        /*0000*/ 	.byte	0x04, 0x37
        /*0002*/ 	.short	(.L_204 - .L_203)
.L_203:
        /*0004*/ 	.word	0x00000082


	//----- nvinfo : EIATTR_KPARAM_INFO
	.align		4
.L_204:
        /*0008*/ 	.byte	0x04, 0x17
        /*000a*/ 	.short	(.L_206 - .L_205)
.L_205:
        /*000c*/ 	.word	0x00000000
        /*0010*/ 	.short	0x0000
        /*0012*/ 	.short	0x0000
        /*0014*/ 	.byte	0x00, 0xf0, 0x01, 0x2c


	//----- nvinfo : EIATTR_SPARSE_MMA_MASK
	.align		4
.L_206:
        /*0018*/ 	.byte	0x03, 0x50
        /*001a*/ 	.short	0x0000


	//----- nvinfo : EIATTR_MAXREG_COUNT
	.align		4
        /*001c*/ 	.byte	0x03, 0x1b
        /*001e*/ 	.short	0x00a8


	//----- nvinfo : EIATTR_MERCURY_ISA_VERSION
	.align		4
        /*0020*/ 	.byte	0x03, 0x5f
        /*0022*/ 	.short	0x0101


	//----- nvinfo : EIATTR_VRC_CTA_INIT_COUNT
	.align		4
        /*0024*/ 	.byte	0x02, 0x4a
	.zero		1
	.zero		1


	//----- nvinfo : EIATTR_EXIT_INSTR_OFFSETS
	.align		4
        /*0028*/ 	.byte	0x04, 0x1c
        /*002a*/ 	.short	(.L_208 - .L_207)


	//   ....[0]....
.L_207:
        /*002c*/ 	.word	0x00000010


	//----- nvinfo : EIATTR_MAX_THREADS
	.align		4
.L_208:
        /*0030*/ 	.byte	0x04, 0x05
        /*0032*/ 	.short	(.L_210 - .L_209)
.L_209:
        /*0034*/ 	.word	0x00000180
        /*0038*/ 	.word	0x00000001
        /*003c*/ 	.word	0x00000001


	//----- nvinfo : EIATTR_CBANK_PARAM_SIZE
	.align		4
.L_210:
        /*0040*/ 	.byte	0x03, 0x19
        /*0042*/ 	.short	0x0b00


	//----- nvinfo : EIATTR_PARAM_CBANK
	.align		4
        /*0044*/ 	.byte	0x04, 0x0a
        /*0046*/ 	.short	(.L_212 - .L_211)
	.align		4
.L_211:
        /*0048*/ 	.word	index@(.nv.constant0._ZN7cutlass13device_kernelIN5flash11enable_sm90INS1_16FlashAttnFwdSm90INS1_25CollectiveMainloopFwdSm90ILi2EN4cute5tupleIJNS5_1CILi1EEES8_S8_EEENS6_IJNS7_ILi128EEENS7_ILi96EEENS7_ILi64EEEEEELi256ENS_6half_tEfNS_4arch4Sm90ELb0ELb1ELb0ELb0ELb0ELb0ELb1ELb1ELb0ELb1ELb1ELb0EEENS1_21CollectiveEpilogueFwdINS6_IJSA_NS7_ILi256EEESB_EEES9_SE_SG_Li256ELb0ELb1ELb1ELb0EEENS1_19SingleTileSchedulerILb0ELb1ELb1ELi128EEEEEEEEEvNT_6ParamsE)
        /*004c*/ 	.short	0x0380
        /*004e*/ 	.short	0x0b00


	//----- nvinfo : EIATTR_SW_WAR
	.align		4
.L_212:
        /*0050*/ 	.byte	0x04, 0x36
        /*0052*/ 	.short	(.L_214 - .L_213)
.L_213:
        /*0054*/ 	.word	0x00000008
.L_214:


//--------------------- .nv.info._ZN7cutlass13device_kernelIN5flash11enable_sm90INS1_16FlashAttnFwdSm90INS1_25CollectiveMainloopFwdSm90ILi2EN4cute5tupleIJNS5_1CILi1EEES8_S8_EEENS6_IJNS7_ILi128EEENS7_ILi96EEENS7_ILi64EEEEEELi256ENS_6half_tEfNS_4arch4Sm90ELb0ELb1ELb0ELb1ELb0ELb0ELb0ELb1ELb0ELb1ELb1ELb0EEENS1_21CollectiveEpilogueFwdINS6_IJSA_NS7_ILi256EEESB_EEES9_SE_SG_Li256ELb1ELb1ELb1ELb0EEENS1_36VarlenDynamicPersistentTileSchedulerILi128ELi96ELi256ELi128ELb1ELb1ELb1ELb1ELb0ELb1EEEEEEEEEvNT_6ParamsE --------------------------
	.section	.nv.info._ZN7cutlass13device_kernelIN5flash11enable_sm90INS1_16FlashAttnFwdSm90INS1_25CollectiveMainloopFwdSm90ILi2EN4cute5tupleIJNS5_1CILi1EEES8_S8_EEENS6_IJNS7_ILi128EEENS7_ILi96EEENS7_ILi64EEEEEELi256ENS_6half_tEfNS_4arch4Sm90ELb0ELb1ELb0ELb1ELb0ELb0ELb0ELb1ELb0ELb1ELb1ELb0EEENS1_21CollectiveEpilogueFwdINS6_IJSA_NS7_ILi256EEESB_EEES9_SE_SG_Li256ELb1ELb1ELb1ELb0EEENS1_36VarlenDynamicPersistentTileSchedulerILi128ELi96ELi256ELi128ELb1ELb1ELb1ELb1ELb0ELb1EEEEEEEEEvNT_6ParamsE,"",@"SHT_CUDA_INFO"
	.sectionflags	@""
	.align	4


	//----- nvinfo : EIATTR_CUDA_API_VERSION
	.align		4
        /*0000*/ 	.byte	0x04, 0x37
        /*0002*/ 	.short	(.L_216 - .L_215)
.L_215:
        /*0004*/ 	.word	0x00000082


	//----- nvinfo : EIATTR_KPARAM_INFO
	.align		4
.L_216:
        /*0008*/ 	.byte	0x04, 0x17
        /*000a*/ 	.short	(.L_218 - .L_217)
.L_217:
        /*000c*/ 	.word	0x00000000
        /*0010*/ 	.short	0x0000
        /*0012*/ 	.short	0x0000
        /*0014*/ 	.byte	0x00, 0xf0, 0x01, 0x2a


	//----- nvinfo : EIATTR_SPARSE_MMA_MASK
	.align		4
.L_218:
        /*0018*/ 	.byte	0x03, 0x50
        /*001a*/ 	.short	0x0000


	//----- nvinfo : EIATTR_MAXREG_COUNT
	.align		4
        /*001c*/ 	.byte	0x03, 0x1b
        /*001e*/ 	.short	0x00a8


	//----- nvinfo : EIATTR_MERCURY_ISA_VERSION
	.align		4
        /*0020*/ 	.byte	0x03, 0x5f
        /*0022*/ 	.short	0x0101


	//----- nvinfo : EIATTR_VRC_CTA_INIT_COUNT
	.align		4
        /*0024*/ 	.byte	0x02, 0x4a
	.zero		1
	.zero		1


	//----- nvinfo : EIATTR_EXIT_INSTR_OFFSETS
	.align		4
        /*0028*/ 	.byte	0x04, 0x1c
        /*002a*/ 	.short	(.L_220 - .L_219)


	//   ....[0]....
.L_219:
        /*002c*/ 	.word	0x00000010


	//----- nvinfo : EIATTR_MAX_THREADS
	.align		4
.L_220:
        /*0030*/ 	.byte	0x04, 0x05
        /*0032*/ 	.short	(.L_222 - .L_221)
.L_221:
        /*0034*/ 	.word	0x00000180
        /*0038*/ 	.word	0x00000001
        /*003c*/ 	.word	0x00000001


	//----- nvinfo : EIATTR_CBANK_PARAM_SIZE
	.align		4
.L_222:
        /*0040*/ 	.byte	0x03, 0x19
        /*0042*/ 	.short	0x0a80


	//----- nvinfo : EIATTR_PARAM_CBANK
	.align		4
        /*0044*/ 	.byte	0x04, 0x0a
        /*0046*/ 	.short	(.L_224 - .L_223)
	.align		4
.L_223:
        /*0048*/ 	.word	index@(.nv.constant0._ZN7cutlass13device_kernelIN5flash11enable_sm90INS1_16FlashAttnFwdSm90INS1_25CollectiveMainloopFwdSm90ILi2EN4cute5tupleIJNS5_1CILi1EEES8_S8_EEENS6_IJNS7_ILi128EEENS7_ILi96EEENS7_ILi64EEEEEELi256ENS_6half_tEfNS_4arch4Sm90ELb0ELb1ELb0ELb1ELb0ELb0ELb0ELb1ELb0ELb1ELb1ELb0EEENS1_21CollectiveEpilogueFwdINS6_IJSA_NS7_ILi256EEESB_EEES9_SE_SG_Li256ELb1ELb1ELb1ELb0EEENS1_36VarlenDynamicPersistentTileSchedulerILi128ELi96ELi256ELi128ELb1ELb1ELb1ELb1ELb0ELb1EEEEEEEEEvNT_6ParamsE)
        /*004c*/ 	.short	0x0380
        /*004e*/ 	.short	0x0a80


	//----- nvinfo : EIATTR_SW_WAR
	.align		4
.L_224:
        /*0050*/ 	.byte	0x04, 0x36
        /*0052*/ 	.short	(.L_226 - .L_225)
.L_225:
        /*0054*/ 	.word	0x00000008
.L_226:


//--------------------- .nv.info._ZN7cutlass13device_kernelIN5flash11enable_sm90INS1_16FlashAttnFwdSm90INS1_25CollectiveMainloopFwdSm90ILi2EN4cute5tupleIJNS5_1CILi1EEES8_S8_EEENS6_IJNS7_ILi128EEENS7_ILi96EEENS7_ILi64EEEEEELi256ENS_6half_tEfNS_4arch4Sm90ELb0ELb1ELb0ELb1ELb0ELb1ELb0ELb1ELb0ELb1ELb1ELb0EEENS1_21CollectiveEpilogueFwdINS6_IJSA_NS7_ILi256EEESB_EEES9_SE_SG_Li256ELb1ELb1ELb1ELb0EEENS1_36VarlenDynamicPersistentTileSchedulerILi128ELi96ELi256ELi128ELb1ELb1ELb1ELb1ELb0ELb1EEEEEEEEEvNT_6ParamsE --------------------------
	.section	.nv.info._ZN7cutlass13device_kernelIN5flash11enable_sm90INS1_16FlashAttnFwdSm90INS1_25CollectiveMainloopFwdSm90ILi2EN4cute5tupleIJNS5_1CILi1EEES8_S8_EEENS6_IJNS7_ILi128EEENS7_ILi96EEENS7_ILi64EEEEEELi256ENS_6half_tEfNS_4arch4Sm90ELb0ELb1ELb0ELb1ELb0ELb1ELb0ELb1ELb0ELb1ELb1ELb0EEENS1_21CollectiveEpilogueFwdINS6_IJSA_NS7_ILi256EEESB_EEES9_SE_SG_Li256ELb1ELb1ELb1ELb0EEENS1_36VarlenDynamicPersistentTileSchedulerILi128ELi96ELi256ELi128ELb1ELb1ELb1ELb1ELb0ELb1EEEEEEEEEvNT_6ParamsE,"",@"SHT_CUDA_INFO"
	.sectionflags	@""
	.align	4


	//----- nvinfo : EIATTR_CUDA_API_VERSION
	.align		4
        /*0000*/ 	.byte	0x04, 0x37
        /*0002*/ 	.short	(.L_228 - .L_227)
.L_227:
        /*0004*/ 	.word	0x00000082


	//----- nvinfo : EIATTR_KPARAM_INFO
	.align		4
.L_228:
        /*0008*/ 	.byte	0x04, 0x17
        /*000a*/ 	.short	(.L_230 - .L_229)
.L_229:
        /*000c*/ 	.word	0x00000000
        /*0010*/ 	.short	0x0000
        /*0012*/ 	.short	0x0000
        /*0014*/ 	.byte	0x00, 0xf0, 0x01, 0x2a


	//----- nvinfo : EIATTR_SPARSE_MMA_MASK
	.align		4
.L_230:
        /*0018*/ 	.byte	0x03, 0x50
        /*001a*/ 	.short	0x0000


	//----- nvinfo : EIATTR_MAXREG_COUNT
	.align		4
        /*001c*/ 	.byte	0x03, 0x1b
        /*001e*/ 	.short	0x00a8


	//----- nvinfo : EIATTR_MERCURY_ISA_VERSION
	.align		4
        /*0020*/ 	.byte	0x03, 0x5f
        /*0022*/ 	.short	0x0101


	//----- nvinfo : EIATTR_VRC_CTA_INIT_COUNT
	.align		4
        /*0024*/ 	.byte	0x02, 0x4a
	.zero		1
	.zero		1


	//----- nvinfo : EIATTR_EXIT_INSTR_OFFSETS
	.align		4
        /*0028*/ 	.byte	0x04, 0x1c
        /*002a*/ 	.short	(.L_232 - .L_231)


	//   ....[0]....
.L_231:
        /*002c*/ 	.word	0x00000010


	//----- nvinfo : EIATTR_MAX_THREADS
	.align		4
.L_232:
        /*0030*/ 	.byte	0x04, 0x05
        /*0032*/ 	.short	(.L_234 - .L_233)
.L_233:
        /*0034*/ 	.word	0x00000180
        /*0038*/ 	.word	0x00000001
        /*003c*/ 	.word	0x00000001


	//----- nvinfo : EIATTR_CBANK_PARAM_SIZE
	.align		4
.L_234:
        /*0040*/ 	.byte	0x03, 0x19
        /*0042*/ 	.short	0x0a80


	//----- nvinfo : EIATTR_PARAM_CBANK
	.align		4
        /*0044*/ 	.byte	0x04, 0x0a
        /*0046*/ 	.short	(.L_236 - .L_235)
	.align		4
.L_235:
        /*0048*/ 	.word	index@(.nv.constant0._ZN7cutlass13device_kernelIN5flash11enable_sm90INS1_16FlashAttnFwdSm90INS1_25CollectiveMainloopFwdSm90ILi2EN4cute5tupleIJNS5_1CILi1EEES8_S8_EEENS6_IJNS7_ILi128EEENS7_ILi96EEENS7_ILi64EEEEEELi256ENS_6half_tEfNS_4arch4Sm90ELb0ELb1ELb0ELb1ELb0ELb1ELb0ELb1ELb0ELb1ELb1ELb0EEENS1_21CollectiveEpilogueFwdINS6_IJSA_NS7_ILi256EEESB_EEES9_SE_SG_Li256ELb1ELb1ELb1ELb0EEENS1_36VarlenDynamicPersistentTileSchedulerILi128ELi96ELi256ELi128ELb1ELb1ELb1ELb1ELb0ELb1EEEEEEEEEvNT_6ParamsE)
        /*004c*/ 	.short	0x0380
        /*004e*/ 	.short	0x0a80


	//----- nvinfo : EIATTR_SW_WAR
	.align		4
.L_236:
        /*0050*/ 	.byte	0x04, 0x36
        /*0052*/ 	.short	(.L_238 - .L_237)
.L_237:
        /*0054*/ 	.word	0x00000008
.L_238:


//--------------------- .nv.info._ZN7cutlass13device_kernelIN5flash11enable_sm90INS1_16FlashAttnFwdSm90INS1_25CollectiveMainloopFwdSm90ILi2EN4cute5tupleIJNS5_1CILi1EEES8_S8_EEENS6_IJNS7_ILi128EEENS7_ILi96EEENS7_ILi64EEEEEELi256ENS_6half_tEfNS_4arch4Sm90ELb0ELb1ELb0ELb1ELb0ELb0ELb1ELb1ELb0ELb1ELb1ELb0EEENS1_21CollectiveEpilogueFwdINS6_IJSA_NS7_ILi256EEESB_EEES9_SE_SG_Li256ELb1ELb1ELb1ELb0EEENS1_36VarlenDynamicPersistentTileSchedulerILi128ELi96ELi256ELi128ELb1ELb1ELb1ELb1ELb0ELb1EEEEEEEEEvNT_6ParamsE --------------------------
	.section	.nv.info._ZN7cutlass13device_kernelIN5flash11enable_sm90INS1_16FlashAttnFwdSm90INS1_25CollectiveMainloopFwdSm90ILi2EN4cute5tupleIJNS5_1CILi1EEES8_S8_EEENS6_IJNS7_ILi128EEENS7_ILi96EEENS7_ILi64EEEEEELi256ENS_6half_tEfNS_4arch4Sm90ELb0ELb1ELb0ELb1ELb0ELb0ELb1ELb1ELb0ELb1ELb1ELb0EEENS1_21CollectiveEpilogueFwdINS6_IJSA_NS7_ILi256EEESB_EEES9_SE_SG_Li256ELb1ELb1ELb1ELb0EEENS1_36VarlenDynamicPersistentTileSchedulerILi128ELi96ELi256ELi128ELb1ELb1ELb1ELb1ELb0ELb1EEEEEEEEEvNT_6ParamsE,"",@"SHT_CUDA_INFO"
	.sectionflags	@""
	.align	4


	//----- nvinfo : EIATTR_CUDA_API_VERSION
	.align		4
        /*0000*/ 	.byte	0x04, 0x37
        /*0002*/ 	.short	(.L_240 - .L_239)
.L_239:
        /*0004*/ 	.word	0x00000082


	//----- nvinfo : EIATTR_KPARAM_INFO
	.align		4
.L_240:
        /*0008*/ 	.byte	0x04, 0x17
        /*000a*/ 	.short	(.L_242 - .L_241)
.L_241:
        /*000c*/ 	.word	0x00000000
        /*0010*/ 	.short	0x0000
        /*0012*/ 	.short	0x0000
        /*0014*/ 	.byte	0x00, 0xf0, 0x01, 0x2e


	//----- nvinfo : EIATTR_SPARSE_MMA_MASK
	.align		4
.L_242:
        /*0018*/ 	.byte	0x03, 0x50
        /*001a*/ 	.short	0x0000


	//----- nvinfo : EIATTR_MAXREG_COUNT
	.align		4
        /*001c*/ 	.byte	0x03, 0x1b
        /*001e*/ 	.short	0x00a8


	//----- nvinfo : EIATTR_MERCURY_ISA_VERSION
	.align		4
        /*0020*/ 	.byte	0x03, 0x5f
        /*0022*/ 	.short	0x0101


	//----- nvinfo : EIATTR_VRC_CTA_INIT_COUNT
	.align		4
        /*0024*/ 	.byte	0x02, 0x4a
	.zero		1
	.zero		1


	//----- nvinfo : EIATTR_EXIT_INSTR_OFFSETS
	.align		4
        /*0028*/ 	.byte	0x04, 0x1c
        /*002a*/ 	.short	(.L_244 - .L_243)


	//   ....[0]....
.L_243:
        /*002c*/ 	.word	0x00000010


	//----- nvinfo : EIATTR_MAX_THREADS
	.align		4
.L_244:
        /*0030*/ 	.byte	0x04, 0x05
        /*0032*/ 	.short	(.L_246 - .L_245)
.L_245:
        /*0034*/ 	.word	0x00000180
        /*0038*/ 	.word	0x00000001
        /*003c*/ 	.word	0x00000001


	//----- nvinfo : EIATTR_CBANK_PARAM_SIZE
	.align		4
.L_246:
        /*0040*/ 	.byte	0x03, 0x19
        /*0042*/ 	.short	0x0b80


	//----- nvinfo : EIATTR_PARAM_CBANK
	.align		4
        /*0044*/ 	.byte	0x04, 0x0a
        /*0046*/ 	.short	(.L_248 - .L_247)
	.align		4
.L_247:
        /*0048*/ 	.word	index@(.nv.constant0._ZN7cutlass13device_kernelIN5flash11enable_sm90INS1_16FlashAttnFwdSm90INS1_25CollectiveMainloopFwdSm90ILi2EN4cute5tupleIJNS5_1CILi1EEES8_S8_EEENS6_IJNS7_ILi128EEENS7_ILi96EEENS7_ILi64EEEEEELi256ENS_6half_tEfNS_4arch4Sm90ELb0ELb1ELb0ELb1ELb0ELb0ELb1ELb1ELb0ELb1ELb1ELb0EEENS1_21CollectiveEpilogueFwdINS6_IJSA_NS7_ILi256EEESB_EEES9_SE_SG_Li256ELb1ELb1ELb1ELb0EEENS1_36VarlenDynamicPersistentTileSchedulerILi128ELi96ELi256ELi128ELb1ELb1ELb1ELb1ELb0ELb1EEEEEEEEEvNT_6ParamsE)
        /*004c*/ 	.short	0x0380
        /*004e*/ 	.short	0x0b80


	//----- nvinfo : EIATTR_SW_WAR
	.align		4
.L_248:
        /*0050*/ 	.byte	0x04, 0x36
        /*0052*/ 	.short	(.L_250 - .L_249)
.L_249:
        /*0054*/ 	.word	0x00000008
.L_250:


//--------------------- .nv.info._ZN7cutlass13device_kernelIN5flash11enable_sm90INS1_16FlashAttnFwdSm90INS1_25CollectiveMainloopFwdSm90ILi2EN4cute5tupleIJNS5_1CILi1EEES8_S8_EEENS6_IJNS7_ILi128EEENS7_ILi96EEENS7_ILi64EEEEEELi256ENS_6half_tEfNS_4arch4Sm90ELb0ELb1ELb0ELb1ELb0ELb1ELb1ELb1ELb0ELb1ELb1ELb0EEENS1_21CollectiveEpilogueFwdINS6_IJSA_NS7_ILi256EEESB_EEES9_SE_SG_Li256ELb1ELb1ELb1ELb0EEENS1_36VarlenDynamicPersistentTileSchedulerILi128ELi96ELi256ELi128ELb1ELb1ELb1ELb1ELb0ELb1EEEEEEEEEvNT_6ParamsE --------------------------
	.section	.nv.info._ZN7cutlass13device_kernelIN5flash11enable_sm90INS1_16FlashAttnFwdSm90INS1_25CollectiveMainloopFwdSm90ILi2EN4cute5tupleIJNS5_1CILi1EEES8_S8_EEENS6_IJNS7_ILi128EEENS7_ILi96EEENS7_ILi64EEEEEELi256ENS_6half_tEfNS_4arch4Sm90ELb0ELb1ELb0ELb1ELb0ELb1ELb1ELb1ELb0ELb1ELb1ELb0EEENS1_21CollectiveEpilogueFwdINS6_IJSA_NS7_ILi256EEESB_EEES9_SE_SG_Li256ELb1ELb1ELb1ELb0EEENS1_36VarlenDynamicPersistentTileSchedulerILi128ELi96ELi256ELi128ELb1ELb1ELb1ELb1ELb0ELb1EEEEEEEEEvNT_6ParamsE,"",@"SHT_CUDA_INFO"
	.sectionflags	@""
	.align	4


	//----- nvinfo : EIATTR_CUDA_API_VERSION
	.align		4
        /*0000*/ 	.byte	0x04, 0x37
        /*0002*/ 	.short	(.L_252 - .L_251)
.L_251:
        /*0004*/ 	.word	0x00000082


	//----- nvinfo : EIATTR_KPARAM_INFO
	.align		4
.L_252:
        /*0008*/ 	.byte	0x04, 0x17
        /*000a*/ 	.short	(.L_254 - .L_253)
.L_253:
        /*000c*/ 	.word	0x00000000
        /*0010*/ 	.short	0x0000
        /*0012*/ 	.short	0x0000
        /*0014*/ 	.byte	0x00, 0xf0, 0x01, 0x2e


	//----- nvinfo : EIATTR_SPARSE_MMA_MASK
	.align		4
.L_254:
        /*0018*/ 	.byte	0x03, 0x50
        /*001a*/ 	.short	0x0000


	//----- nvinfo : EIATTR_MAXREG_COUNT
	.align		4
        /*001c*/ 	.byte	0x03, 0x1b
        /*001e*/ 	.short	0x00a8


	//----- nvinfo : EIATTR_MERCURY_ISA_VERSION
	.align		4
        /*0020*/ 	.byte	0x03, 0x5f
        /*0022*/ 	.short	0x0101


	//----- nvinfo : EIATTR_VRC_CTA_INIT_COUNT
	.align		4
        /*0024*/ 	.byte	0x02, 0x4a
	.zero		1
	.zero		1


	//----- nvinfo : EIATTR_EXIT_INSTR_OFFSETS
	.align		4
        /*0028*/ 	.byte	0x04, 0x1c
        /*002a*/ 	.short	(.L_256 - .L_255)


	//   ....[0]....
.L_255:
        /*002c*/ 	.word	0x00000010


	//----- nvinfo : EIATTR_MAX_THREADS
	.align		4
.L_256:
        /*0030*/ 	.byte	0x04, 0x05
        /*0032*/ 	.short	(.L_258 - .L_257)
.L_257:
        /*0034*/ 	.word	0x00000180
        /*0038*/ 	.word	0x00000001
        /*003c*/ 	.word	0x00000001


	//----- nvinfo : EIATTR_CBANK_PARAM_SIZE
	.align		4
.L_258:
        /*0040*/ 	.byte	0x03, 0x19
        /*0042*/ 	.short	0x0b80


	//----- nvinfo : EIATTR_PARAM_CBANK
	.align		4
        /*0044*/ 	.byte	0x04, 0x0a
        /*0046*/ 	.short	(.L_260 - .L_259)
	.align		4
.L_259:
        /*0048*/ 	.word	index@(.nv.constant0._ZN7cutlass13device_kernelIN5flash11enable_sm90INS1_16FlashAttnFwdSm90INS1_25CollectiveMainloopFwdSm90ILi2EN4cute5tupleIJNS5_1CILi1EEES8_S8_EEENS6_IJNS7_ILi128EEENS7_ILi96EEENS7_ILi64EEEEEELi256ENS_6half_tEfNS_4arch4Sm90ELb0ELb1ELb0ELb1ELb0ELb1ELb1ELb1ELb0ELb1ELb1ELb0EEENS1_21CollectiveEpilogueFwdINS6_IJSA_NS7_ILi256EEESB_EEES9_SE_SG_Li256ELb1ELb1ELb1ELb0EEENS1_36VarlenDynamicPersistentTileSchedulerILi128ELi96ELi256ELi128ELb1ELb1ELb1ELb1ELb0ELb1EEEEEEEEEvNT_6ParamsE)
        /*004c*/ 	.short	0x0380
        /*004e*/ 	.short	0x0b80


	//----- nvinfo : EIATTR_SW_WAR
	.align		4
.L_260:
        /*0050*/ 	.byte	0x04, 0x36
        /*0052*/ 	.short	(.L_262 - .L_261)
.L_261:
        /*0054*/ 	.word	0x00000008
.L_262:


//--------------------- .nv.info._ZN7cutlass13device_kernelIN5flash11enable_sm90INS1_16FlashAttnFwdSm90INS1_25CollectiveMainloopFwdSm90ILi2EN4cute5tupleIJNS5_1CILi1EEES8_S8_EEENS6_IJNS7_ILi128EEENS7_ILi96EEENS7_ILi64EEEEEELi256ENS_6half_tEfNS_4arch4Sm90ELb1ELb0ELb0ELb0ELb0ELb0ELb0ELb1ELb0ELb1ELb1ELb0EEENS1_21CollectiveEpilogueFwdINS6_IJSA_NS7_ILi256EEESB_EEES9_SE_SG_Li256ELb0ELb1ELb1ELb0EEENS1_19SingleTileSchedulerILb0ELb1ELb1ELi128EEEEEEEEEvNT_6ParamsE --------------------------
	.section	.nv.info._ZN7cutlass13device_kernelIN5flash11enable_sm90INS1_16FlashAttnFwdSm90INS1_25CollectiveMainloopFwdSm90ILi2EN4cute5tupleIJNS5_1CILi1EEES8_S8_EEENS6_IJNS7_ILi128EEENS7_ILi96EEENS7_ILi64EEEEEELi256ENS_6half_tEfNS_4arch4Sm90ELb1ELb0ELb0ELb0ELb0ELb0ELb0ELb1ELb0ELb1ELb1ELb0EEENS1_21CollectiveEpilogueFwdINS6_IJSA_NS7_ILi256EEESB_EEES9_SE_SG_Li256ELb0ELb1ELb1ELb0EEENS1_19SingleTileSchedulerILb0ELb1ELb1ELi128EEEEEEEEEvNT_6ParamsE,"",@"SHT_CUDA_INFO"
	.sectionflags	@""
	.align	4


	//----- nvinfo : EIATTR_CUDA_API_VERSION
	.align		4
        /*0000*/ 	.byte	0x04, 0x37
        /*0002*/ 	.short	(.L_264 - .L_263)
.L_263:
        /*0004*/ 	.word	0x00000082


	//----- nvinfo : EIATTR_KPARAM_INFO
	.align		4
.L_264:
        /*0008*/ 	.byte	0x04, 0x17
        /*000a*/ 	.short	(.L_266 - .L_265)
.L_265:
        /*000c*/ 	.word	0x00000000
        /*0010*/ 	.short	0x0000
        /*0012*/ 	.short	0x0000
        /*0014*/ 	.byte	0x00, 0xf0, 0x01, 0x28


	//----- nvinfo : EIATTR_SPARSE_MMA_MASK
	.align		4
.L_266:
        /*0018*/ 	.byte	0x03, 0x50
        /*001a*/ 	.short	0x0000


	//----- nvinfo : EIATTR_MAXREG_COUNT
	.align		4
        /*001c*/ 	.byte	0x03, 0x1b
        /*001e*/ 	.short	0x00a8


	//----- nvinfo : EIATTR_MERCURY_ISA_VERSION
	.align		4
        /*0020*/ 	.byte	0x03, 0x5f
        /*0022*/ 	.short	0x0101


	//----- nvinfo : EIATTR_VRC_CTA_INIT_COUNT
	.align		4
        /*0024*/ 	.byte	0x02, 0x4a
	.zero		1
	.zero		1


	//----- nvinfo : EIATTR_EXIT_INSTR_OFFSETS
	.align		4
        /*0028*/ 	.byte	0x04, 0x1c
        /*002a*/ 	.short	(.L_268 - .L_267)


	//   ....[0]....
.L_267:
        /*002c*/ 	.word	0x00000010


	//----- nvinfo : EIATTR_MAX_THREADS
	.align		4
.L_268:
        /*0030*/ 	.byte	0x04, 0x05
        /*0032*/ 	.short	(.L_270 - .L_269)
.L_269:
        /*0034*/ 	.word	0x00000180
        /*0038*/ 	.word	0x00000001
        /*003c*/ 	.word	0x00000001


	//----- nvinfo : EIATTR_CBANK_PARAM_SIZE
	.align		4
.L_270:
        /*0040*/ 	.byte	0x03, 0x19
        /*0042*/ 	.short	0x0a00


	//----- nvinfo : EIATTR_PARAM_CBANK
	.align		4
        /*0044*/ 	.byte	0x04, 0x0a
        /*0046*/ 	.short	(.L_272 - .L_271)
	.align		4
.L_271:
        /*0048*/ 	.word	index@(.nv.constant0._ZN7cutlass13device_kernelIN5flash11enable_sm90INS1_16FlashAttnFwdSm90INS1_25CollectiveMainloopFwdSm90ILi2EN4cute5tupleIJNS5_1CILi1EEES8_S8_EEENS6_IJNS7_ILi128EEENS7_ILi96EEENS7_ILi64EEEEEELi256ENS_6half_tEfNS_4arch4Sm90ELb1ELb0ELb0ELb0ELb0ELb0ELb0ELb1ELb0ELb1ELb1ELb0EEENS1_21CollectiveEpilogueFwdINS6_IJSA_NS7_ILi256EEESB_EEES9_SE_SG_Li256ELb0ELb1ELb1ELb0EEENS1_19SingleTileSchedulerILb0ELb1ELb1ELi128EEEEEEEEEvNT_6ParamsE)
        /*004c*/ 	.short	0x0380
        /*004e*/ 	.short	0x0a00


	//----- nvinfo : EIATTR_SW_WAR
	.align		4
.L_272:
        /*0050*/ 	.byte	0x04, 0x36
        /*0052*/ 	.short	(.L_274 - .L_273)
.L_273:
        /*0054*/ 	.word	0x00000008
.L_274:


//--------------------- .nv.info._ZN7cutlass13device_kernelIN5flash11enable_sm90INS1_16FlashAttnFwdSm90INS1_25CollectiveMainloopFwdSm90ILi2EN4cute5tupleIJNS5_1CILi1EEES8_S8_EEENS6_IJNS7_ILi128EEENS7_ILi96EEENS7_ILi64EEEEEELi256ENS_6half_tEfNS_4arch4Sm90ELb1ELb0ELb0ELb0ELb0ELb0ELb1ELb1ELb0ELb1ELb1ELb0EEENS1_21CollectiveEpilogueFwdINS6_IJSA_NS7_ILi256EEESB_EEES9_SE_SG_Li256ELb0ELb1ELb1ELb0EEENS1_19SingleTileSchedulerILb0ELb1ELb1ELi128EEEEEEEEEvNT_6ParamsE --------------------------
	.section	.nv.info._ZN7cutlass13device_kernelIN5flash11enable_sm90INS1_16FlashAttnFwdSm90INS1_25CollectiveMainloopFwdSm90ILi2EN4cute5tupleIJNS5_1CILi1EEES8_S8_EEENS6_IJNS7_ILi128EEENS7_ILi96EEENS7_ILi64EEEEEELi256ENS_6half_tEfNS_4arch4Sm90ELb1ELb0ELb0ELb0ELb0ELb0ELb1ELb1ELb0ELb1ELb1ELb0EEENS1_21CollectiveEpilogueFwdINS6_IJSA_NS7_ILi256EEESB_EEES9_SE_SG_Li256ELb0ELb1ELb1ELb0EEENS1_19SingleTileSchedulerILb0ELb1ELb1ELi128EEEEEEEEEvNT_6ParamsE,"",@"SHT_CUDA_INFO"
	.sectionflags	@""
	.align	4


	//----- nvinfo : EIATTR_CUDA_API_VERSION
	.align		4
        /*0000*/ 	.byte	0x04, 0x37
        /*0002*/ 	.short	(.L_276 - .L_275)
.L_275:
        /*0004*/ 	.word	0x00000082


	//----- nvinfo : EIATTR_KPARAM_INFO
	.align		4
.L_276:
        /*0008*/ 	.byte	0x04, 0x17
        /*000a*/ 	.short	(.L_278 - .L_277)
.L_277:
        /*000c*/ 	.word	0x00000000
        /*0010*/ 	.short	0x0000
        /*0012*/ 	.short	0x0000
        /*0014*/ 	.byte	0x00, 0xf0, 0x01, 0x2c


	//----- nvinfo : EIATTR_SPARSE_MMA_MASK
	.align		4
.L_278:
        /*0018*/ 	.byte	0x03, 0x50
        /*001a*/ 	.short	0x0000


	//----- nvinfo : EIATTR_MAXREG_COUNT
	.align		4
        /*001c*/ 	.byte	0x03, 0x1b
        /*001e*/ 	.short	0x00a8


	//----- nvinfo : EIATTR_MERCURY_ISA_VERSION
	.align		4
        /*0020*/ 	.byte	0x03, 0x5f
        /*0022*/ 	.short	0x0101


	//----- nvinfo : EIATTR_VRC_CTA_INIT_COUNT
	.align		4
        /*0024*/ 	.byte	0x02, 0x4a
	.zero		1
	.zero		1


	//----- nvinfo : EIATTR_EXIT_INSTR_OFFSETS
	.align		4
        /*0028*/ 	.byte	0x04, 0x1c
        /*002a*/ 	.short	(.L_280 - .L_279)


	//   ....[0]....
.L_279:
        /*002c*/ 	.word	0x00000010


	//----- nvinfo : EIATTR_MAX_THREADS
	.align		4
.L_280:
        /*0030*/ 	.byte	0x04, 0x05
        /*0032*/ 	.short	(.L_282 - .L_281)
.L_281:
        /*0034*/ 	.word	0x00000180
        /*0038*/ 	.word	0x00000001
        /*003c*/ 	.word	0x00000001


	//----- nvinfo : EIATTR_CBANK_PARAM_SIZE
	.align		4
.L_282:
        /*0040*/ 	.byte	0x03, 0x19
        /*0042*/ 	.short	0x0b00


	//----- nvinfo : EIATTR_PARAM_CBANK
	.align		4
        /*0044*/ 	.byte	0x04, 0x0a
        /*0046*/ 	.short	(.L_284 - .L_283)
	.align		4
.L_283:
        /*0048*/ 	.word	index@(.nv.constant0._ZN7cutlass13device_kernelIN5flash11enable_sm90INS1_16FlashAttnFwdSm90INS1_25CollectiveMainloopFwdSm90ILi2EN4cute5tupleIJNS5_1CILi1EEES8_S8_EEENS6_IJNS7_ILi128EEENS7_ILi96EEENS7_ILi64EEEEEELi256ENS_6half_tEfNS_4arch4Sm90ELb1ELb0ELb0ELb0ELb0ELb0ELb1ELb1ELb0ELb1ELb1ELb0EEENS1_21CollectiveEpilogueFwdINS6_IJSA_NS7_ILi256EEESB_EEES9_SE_SG_Li256ELb0ELb1ELb1ELb0EEENS1_19SingleTileSchedulerILb0ELb1ELb1ELi128EEEEEEEEEvNT_6ParamsE)
        /*004c*/ 	.short	0x0380
        /*004e*/ 	.short	0x0b00


	//----- nvinfo : EIATTR_SW_WAR
	.align		4
.L_284:
        /*0050*/ 	.byte	0x04, 0x36
        /*0052*/ 	.short	(.L_286 - .L_285)
.L_285:
        /*0054*/ 	.word	0x00000008
.L_286:


//--------------------- .nv.info._ZN7cutlass13device_kernelIN5flash11enable_sm90INS1_16FlashAttnFwdSm90INS1_25CollectiveMainloopFwdSm90ILi2EN4cute5tupleIJNS5_1CILi1EEES8_S8_EEENS6_IJNS7_ILi128EEENS7_ILi96EEENS7_ILi64EEEEEELi256ENS_6half_tEfNS_4arch4Sm90ELb1ELb0ELb0ELb1ELb0ELb0ELb0ELb1ELb0ELb1ELb1ELb0EEENS1_21CollectiveEpilogueFwdINS6_IJSA_NS7_ILi256EEESB_EEES9_SE_SG_Li256ELb1ELb1ELb1ELb0EEENS1_36VarlenDynamicPersistentTileSchedulerILi128ELi96ELi256ELi128ELb1ELb1ELb1ELb1ELb1ELb1EEEEEEEEEvNT_6ParamsE --------------------------
	.section	.nv.info._ZN7cutlass13device_kernelIN5flash11enable_sm90INS1_16FlashAttnFwdSm90INS1_25CollectiveMainloopFwdSm90ILi2EN4cute5tupleIJNS5_1CILi1EEES8_S8_EEENS6_IJNS7_ILi128EEENS7_ILi96EEENS7_ILi64EEEEEELi256ENS_6half_tEfNS_4arch4Sm90ELb1ELb0ELb0ELb1ELb0ELb0ELb0ELb1ELb0ELb1ELb1ELb0EEENS1_21CollectiveEpilogueFwdINS6_IJSA_NS7_ILi256EEESB_EEES9_SE_SG_Li256ELb1ELb1ELb1ELb0EEENS1_36VarlenDynamicPersistentTileSchedulerILi128ELi96ELi256ELi128ELb1ELb1ELb1ELb1ELb1ELb1EEEEEEEEEvNT_6ParamsE,"",@"SHT_CUDA_INFO"
	.sectionflags	@""
	.align	4


	//----- nvinfo : EIATTR_CUDA_API_VERSION
	.align		4
        /*0000*/ 	.byte	0x04, 0x37
        /*0002*/ 	.short	(.L_288 - .L_287)
.L_287:
        /*0004*/ 	.word	0x00000082


	//----- nvinfo : EIATTR_KPARAM_INFO
	.align		4
.L_288:
        /*0008*/ 	.byte	0x04, 0x17
        /*000a*/ 	.short	(.L_290 - .L_289)
.L_289:
        /*000c*/ 	.word	0x00000000
        /*0010*/ 	.short	0x0000
        /*0012*/ 	.short	0x0000
        /*0014*/ 	.byte	0x00, 0xf0, 0x01, 0x2a


	//----- nvinfo : EIATTR_SPARSE_MMA_MASK
	.align		4
.L_290:
        /*0018*/ 	.byte	0x03, 0x50
        /*001a*/ 	.short	0x0000


	//----- nvinfo : EIATTR_MAXREG_COUNT
	.align		4
        /*001c*/ 	.byte	0x03, 0x1b
        /*001e*/ 	.short	0x00a8


	//----- nvinfo : EIATTR_MERCURY_ISA_VERSION
	.align		4
        /*0020*/ 	.byte	0x03, 0x5f
        /*0022*/ 	.short	0x0101


	//----- nvinfo : EIATTR_VRC_CTA_INIT_COUNT
	.align		4
        /*0024*/ 	.byte	0x02, 0x4a
	.zero		1
	.zero		1


	//----- nvinfo : EIATTR_EXIT_INSTR_OFFSETS
	.align		4
        /*0028*/ 	.byte	0x04, 0x1c
        /*002a*/ 	.short	(.L_292 - .L_291)


	//   ....[0]....
.L_291:
        /*002c*/ 	.word	0x00000010


	//----- nvinfo : EIATTR_MAX_THREADS
	.align		4
.L_292:
        /*0030*/ 	.byte	0x04, 0x05
        /*0032*/ 	.short	(.L_294 - .L_293)
.L_293:
        /*0034*/ 	.word	0x00000180
        /*0038*/ 	.word	0x00000001
        /*003c*/ 	.word	0x00000001


	//----- nvinfo : EIATTR_CBANK_PARAM_SIZE
	.align		4
.L_294:
        /*0040*/ 	.byte	0x03, 0x19
        /*0042*/ 	.short	0x0a80


	//----- nvinfo : EIATTR_PARAM_CBANK
	.align		4
        /*0044*/ 	.byte	0x04, 0x0a
        /*0046*/ 	.short	(.L_296 - .L_295)
	.align		4
.L_295:
        /*0048*/ 	.word	index@(.nv.constant0._ZN7cutlass13device_kernelIN5flash11enable_sm90INS1_16FlashAttnFwdSm90INS1_25CollectiveMainloopFwdSm90ILi2EN4cute5tupleIJNS5_1CILi1EEES8_S8_EEENS6_IJNS7_ILi128EEENS7_ILi96EEENS7_ILi64EEEEEELi256ENS_6half_tEfNS_4arch4Sm90ELb1ELb0ELb0ELb1ELb0ELb0ELb0ELb1ELb0ELb1ELb1ELb0EEENS1_21CollectiveEpilogueFwdINS6_IJSA_NS7_ILi256EEESB_EEES9_SE_SG_Li256ELb1ELb1ELb1ELb0EEENS1_36VarlenDynamicPersistentTileSchedulerILi128ELi96ELi256ELi128ELb1ELb1ELb1ELb1ELb1ELb1EEEEEEEEEvNT_6ParamsE)
        /*004c*/ 	.short	0x0380
        /*004e*/ 	.short	0x0a80


	//----- nvinfo : EIATTR_SW_WAR
	.align		4
.L_296:
        /*0050*/ 	.byte	0x04, 0x36
        /*0052*/ 	.short	(.L_298 - .L_297)
.L_297:
        /*0054*/ 	.word	0x00000008
.L_298:


//--------------------- .nv.info._ZN7cutlass13device_kernelIN5flash11enable_sm90INS1_16FlashAttnFwdSm90INS1_25CollectiveMainloopFwdSm90ILi2EN4cute5tupleIJNS5_1CILi1EEES8_S8_EEENS6_IJNS7_ILi128EEENS7_ILi96EEENS7_ILi64EEEEEELi256ENS_6half_tEfNS_4arch4Sm90ELb1ELb0ELb0ELb1ELb0ELb1ELb0ELb1ELb0ELb1ELb1ELb0EEENS1_21CollectiveEpilogueFwdINS6_IJSA_NS7_ILi256EEESB_EEES9_SE_SG_Li256ELb1ELb1ELb1ELb0EEENS1_36VarlenDynamicPersistentTileSchedulerILi128ELi96ELi256ELi128ELb1ELb1ELb1ELb1ELb1ELb1EEEEEEEEEvNT_6ParamsE --------------------------
	.section	.nv.info._ZN7cutlass13device_kernelIN5flash11enable_sm90INS1_16FlashAttnFwdSm90INS1_25CollectiveMainloopFwdSm90ILi2EN4cute5tupleIJNS5_1CILi1EEES8_S8_EEENS6_IJNS7_ILi128EEENS7_ILi96EEENS7_ILi64EEEEEELi256ENS_6half_tEfNS_4arch4Sm90ELb1ELb0ELb0ELb1ELb0ELb1ELb0ELb1ELb0ELb1ELb1ELb0EEENS1_21CollectiveEpilogueFwdINS6_IJSA_NS7_ILi256EEESB_EEES9_SE_SG_Li256ELb1ELb1ELb1ELb0EEENS1_36VarlenDynamicPersistentTileSchedulerILi128ELi96ELi256ELi128ELb1ELb1ELb1ELb1ELb1ELb1EEEEEEEEEvNT_6ParamsE,"",@"SHT_CUDA_INFO"
	.sectionflags	@""
	.align	4


	//----- nvinfo : EIATTR_CUDA_API_VERSION
	.align		4
        /*0000*/ 	.byte	0x04, 0x37
        /*0002*/ 	.short	(.L_300 - .L_299)
.L_299:
        /*0004*/ 	.word	0x00000082


	//----- nvinfo : EIATTR_KPARAM_INFO
	.align		4
.L_300:
        /*0008*/ 	.byte	0x04, 0x17
        /*000a*/ 	.short	(.L_302 - .L_301)
.L_301:
        /*000c*/ 	.word	0x00000000
        /*0010*/ 	.short	0x0000
        /*0012*/ 	.short	0x0000
        /*0014*/ 	.byte	0x00, 0xf0, 0x01, 0x2a


	//----- nvinfo : EIATTR_SPARSE_MMA_MASK
	.align		4
.L_302:
        /*0018*/ 	.byte	0x03, 0x50
        /*001a*/ 	.short	0x0000


	//----- nvinfo : EIATTR_MAXREG_COUNT
	.align		4
        /*001c*/ 	.byte	0x03, 0x1b
        /*001e*/ 	.short	0x00a8


	//----- nvinfo : EIATTR_MERCURY_ISA_VERSION
	.align		4
        /*0020*/ 	.byte	0x03, 0x5f
        /*0022*/ 	.short	0x0101


	//----- nvinfo : EIATTR_VRC_CTA_INIT_COUNT
	.align		4
        /*0024*/ 	.byte	0x02, 0x4a
	.zero		1
	.zero		1


	//----- nvinfo : EIATTR_EXIT_INSTR_OFFSETS
	.align		4
        /*0028*/ 	.byte	0x04, 0x1c
        /*002a*/ 	.short	(.L_304 - .L_303)


	//   ....[0]....
.L_303:
        /*002c*/ 	.word	0x00000010


	//----- nvinfo : EIATTR_MAX_THREADS
	.align		4
.L_304:
        /*0030*/ 	.byte	0x04, 0x05
        /*0032*/ 	.short	(.L_306 - .L_305)
.L_305:
        /*0034*/ 	.word	0x00000180
        /*0038*/ 	.word	0x00000001
        /*003c*/ 	.word	0x00000001


	//----- nvinfo : EIATTR_CBANK_PARAM_SIZE
	.align		4
.L_306:
        /*0040*/ 	.byte	0x03, 0x19
        /*0042*/ 	.short	0x0a80


	//----- nvinfo : EIATTR_PARAM_CBANK
	.align		4
        /*0044*/ 	.byte	0x04, 0x0a
        /*0046*/ 	.short	(.L_308 - .L_307)
	.align		4
.L_307:
        /*0048*/ 	.word	index@(.nv.constant0._ZN7cutlass13device_kernelIN5flash11enable_sm90INS1_16FlashAttnFwdSm90INS1_25CollectiveMainloopFwdSm90ILi2EN4cute5tupleIJNS5_1CILi1EEES8_S8_EEENS6_IJNS7_ILi128EEENS7_ILi96EEENS7_ILi64EEEEEELi256ENS_6half_tEfNS_4arch4Sm90ELb1ELb0ELb0ELb1ELb0ELb1ELb0ELb1ELb0ELb1ELb1ELb0EEENS1_21CollectiveEpilogueFwdINS6_IJSA_NS7_ILi256EEESB_EEES9_SE_SG_Li256ELb1ELb1ELb1ELb0EEENS1_36VarlenDynamicPersistentTileSchedulerILi128ELi96ELi256ELi128ELb1ELb1ELb1ELb1ELb1ELb1EEEEEEEEEvNT_6ParamsE)
        /*004c*/ 	.short	0x0380
        /*004e*/ 	.short	0x0a80


	//----- nvinfo : EIATTR_SW_WAR
	.align		4
.L_308:
        /*0050*/ 	.byte	0x04, 0x36
        /*0052*/ 	.short	(.L_310 - .L_309)
.L_309:
        /*0054*/ 	.word	0x00000008
.L_310:


//--------------------- .nv.info._ZN7cutlass13device_kernelIN5flash11enable_sm90INS1_16FlashAttnFwdSm90INS1_25CollectiveMainloopFwdSm90ILi2EN4cute5tupleIJNS5_1CILi1EEES8_S8_EEENS6_IJNS7_ILi128EEENS7_ILi96EEENS7_ILi64EEEEEELi256ENS_6half_tEfNS_4arch4Sm90ELb1ELb0ELb0ELb1ELb0ELb0ELb1ELb1ELb0ELb1ELb1ELb0EEENS1_21CollectiveEpilogueFwdINS6_IJSA_NS7_ILi256EEESB_EEES9_SE_SG_Li256ELb1ELb1ELb1ELb0EEENS1_36VarlenDynamicPersistentTileSchedulerILi128ELi96ELi256ELi128ELb1ELb1ELb1ELb1ELb1ELb1EEEEEEEEEvNT_6ParamsE --------------------------
	.section	.nv.info._ZN7cutlass13device_kernelIN5flash11enable_sm90INS1_16FlashAttnFwdSm90INS1_25CollectiveMainloopFwdSm90ILi2EN4cute5tupleIJNS5_1CILi1EEES8_S8_EEENS6_IJNS7_ILi128EEENS7_ILi96EEENS7_ILi64EEEEEELi256ENS_6half_tEfNS_4arch4Sm90ELb1ELb0ELb0ELb1ELb0ELb0ELb1ELb1ELb0ELb1ELb1ELb0EEENS1_21CollectiveEpilogueFwdINS6_IJSA_NS7_ILi256EEESB_EEES9_SE_SG_Li256ELb1ELb1ELb1ELb0EEENS1_36VarlenDynamicPersistentTileSchedulerILi128ELi96ELi256ELi128ELb1ELb1ELb1ELb1ELb1ELb1EEEEEEEEEvNT_6ParamsE,"",@"SHT_CUDA_INFO"
	.sectionflags	@""
	.align	4


	//----- nvinfo : EIATTR_CUDA_API_VERSION
	.align		4
        /*0000*/ 	.byte	0x04, 0x37
        /*0002*/ 	.short	(.L_312 - .L_311)
.L_311:
        /*0004*/ 	.word	0x00000082


	//----- nvinfo : EIATTR_KPARAM_INFO
	.align		4
.L_312:
        /*0008*/ 	.byte	0x04, 0x17
        /*000a*/ 	.short	(.L_314 - .L_313)
.L_313:
        /*000c*/ 	.word	0x00000000
        /*0010*/ 	.short	0x0000
        /*0012*/ 	.short	0x0000
        /*0014*/ 	.byte	0x00, 0xf0, 0x01, 0x2e


	//----- nvinfo : EIATTR_SPARSE_MMA_MASK
	.align		4
.L_314:
        /*0018*/ 	.byte	0x03, 0x50
        /*001a*/ 	.short	0x0000


	//----- nvinfo : EIATTR_MAXREG_COUNT
	.align		4
        /*001c*/ 	.byte	0x03, 0x1b
        /*001e*/ 	.short	0x00a8


	//----- nvinfo : EIATTR_MERCURY_ISA_VERSION
	.align		4
        /*0020*/ 	.byte	0x03, 0x5f
        /*0022*/ 	.short	0x0101


	//----- nvinfo : EIATTR_VRC_CTA_INIT_COUNT
	.align		4
        /*0024*/ 	.byte	0x02, 0x4a
	.zero		1
	.zero		1


	//----- nvinfo : EIATTR_EXIT_INSTR_OFFSETS
	.align		4
        /*0028*/ 	.byte	0x04, 0x1c
        /*002a*/ 	.short	(.L_316 - .L_315)


	//   ....[0]....
.L_315:
        /*002c*/ 	.word	0x00000010


	//----- nvinfo : EIATTR_MAX_THREADS
	.align		4
.L_316:
        /*0030*/ 	.byte	0x04, 0x05
        /*0032*/ 	.short	(.L_318 - .L_317)
.L_317:
        /*0034*/ 	.word	0x00000180
        /*0038*/ 	.word	0x00000001
        /*003c*/ 	.word	0x00000001


	//----- nvinfo : EIATTR_CBANK_PARAM_SIZE
	.align		4
.L_318:
        /*0040*/ 	.byte	0x03, 0x19
        /*0042*/ 	.short	0x0b80


	//----- nvinfo : EIATTR_PARAM_CBANK
	.align		4
        /*0044*/ 	.byte	0x04, 0x0a
        /*0046*/ 	.short	(.L_320 - .L_319)
	.align		4
.L_319:
        /*0048*/ 	.word	index@(.nv.constant0._ZN7cutlass13device_kernelIN5flash11enable_sm90INS1_16FlashAttnFwdSm90INS1_25CollectiveMainloopFwdSm90ILi2EN4cute5tupleIJNS5_1CILi1EEES8_S8_EEENS6_IJNS7_ILi128EEENS7_ILi96EEENS7_ILi64EEEEEELi256ENS_6half_tEfNS_4arch4Sm90ELb1ELb0ELb0ELb1ELb0ELb0ELb1ELb1ELb0ELb1ELb1ELb0EEENS1_21CollectiveEpilogueFwdINS6_IJSA_NS7_ILi256EEESB_EEES9_SE_SG_Li256ELb1ELb1ELb1ELb0EEENS1_36VarlenDynamicPersistentTileSchedulerILi128ELi96ELi256ELi128ELb1ELb1ELb1ELb1ELb1ELb1EEEEEEEEEvNT_6ParamsE)
        /*004c*/ 	.short	0x0380
        /*004e*/ 	.short	0x0b80


	//----- nvinfo : EIATTR_SW_WAR
	.align		4
.L_320:
        /*0050*/ 	.byte	0x04, 0x36
        /*0052*/ 	.short	(.L_322 - .L_321)
.L_321:
        /*0054*/ 	.word	0x00000008
.L_322:


//--------------------- .nv.info._ZN7cutlass13device_kernelIN5flash11enable_sm90INS1_16FlashAttnFwdSm90INS1_25CollectiveMainloopFwdSm90ILi2EN4cute5tupleIJNS5_1CILi1EEES8_S8_EEENS6_IJNS7_ILi128EEENS7_ILi96EEENS7_ILi64EEEEEELi256ENS_6half_tEfNS_4arch4Sm90ELb1ELb0ELb0ELb1ELb0ELb1ELb1ELb1ELb0ELb1ELb1ELb0EEENS1_21CollectiveEpilogueFwdINS6_IJSA_NS7_ILi256EEESB_EEES9_SE_SG_Li256ELb1ELb1ELb1ELb0EEENS1_36VarlenDynamicPersistentTileSchedulerILi128ELi96ELi256ELi128ELb1ELb1ELb1ELb1ELb1ELb1EEEEEEEEEvNT_6ParamsE --------------------------
	.section	.nv.info._ZN7cutlass13device_kernelIN5flash11enable_sm90INS1_16FlashAttnFwdSm90INS1_25CollectiveMainloopFwdSm90ILi2EN4cute5tupleIJNS5_1CILi1EEES8_S8_EEENS6_IJNS7_ILi128EEENS7_ILi96EEENS7_ILi64EEEEEELi256ENS_6half_tEfNS_4arch4Sm90ELb1ELb0ELb0ELb1ELb0ELb1ELb1ELb1ELb0ELb1ELb1ELb0EEENS1_21CollectiveEpilogueFwdINS6_IJSA_NS7_ILi256EEESB_EEES9_SE_SG_Li256ELb1ELb1ELb1ELb0EEENS1_36VarlenDynamicPersistentTileSchedulerILi128ELi96ELi256ELi128ELb1ELb1ELb1ELb1ELb1ELb1EEEEEEEEEvNT_6ParamsE,"",@"SHT_CUDA_INFO"
	.sectionflags	@""
	.align	4


	//----- nvinfo : EIATTR_CUDA_API_VERSION
	.align		4
        /*0000*/ 	.byte	0x04, 0x37
        /*0002*/ 	.short	(.L_324 - .L_323)
.L_323:
        /*0004*/ 	.word	0x00000082


	//----- nvinfo : EIATTR_KPARAM_INFO
	.align		4
.L_324:
        /*0008*/ 	.byte	0x04, 0x17
        /*000a*/ 	.short	(.L_326 - .L_325)
.L_325:
        /*000c*/ 	.word	0x00000000
        /*0010*/ 	.short	0x0000
        /*0012*/ 	.short	0x0000
        /*0014*/ 	.byte	0x00, 0xf0, 0x01, 0x2e


	//----- nvinfo : EIATTR_SPARSE_MMA_MASK
	.align		4
.L_326:
        /*0018*/ 	.byte	0x03, 0x50
        /*001a*/ 	.short	0x0000


	//----- nvinfo : EIATTR_MAXREG_COUNT
	.align		4
        /*001c*/ 	.byte	0x03, 0x1b
        /*001e*/ 	.short	0x00a8


	//----- nvinfo : EIATTR_MERCURY_ISA_VERSION
	.align		4
        /*0020*/ 	.byte	0x03, 0x5f
        /*0022*/ 	.short	0x0101


	//----- nvinfo : EIATTR_VRC_CTA_INIT_COUNT
	.align		4
        /*0024*/ 	.byte	0x02, 0x4a
	.zero		1
	.zero		1


	//----- nvinfo : EIATTR_EXIT_INSTR_OFFSETS
	.align		4
        /*0028*/ 	.byte	0x04, 0x1c
        /*002a*/ 	.short	(.L_328 - .L_327)


	//   ....[0]....
.L_327:
        /*002c*/ 	.word	0x00000010


	//----- nvinfo : EIATTR_MAX_THREADS
	.align		4
.L_328:
        /*0030*/ 	.byte	0x04, 0x05
        /*0032*/ 	.short	(.L_330 - .L_329)
.L_329:
        /*0034*/ 	.word	0x00000180
        /*0038*/ 	.word	0x00000001
        /*003c*/ 	.word	0x00000001


	//----- nvinfo : EIATTR_CBANK_PARAM_SIZE
	.align		4
.L_330:
        /*0040*/ 	.byte	0x03, 0x19
        /*0042*/ 	.short	0x0b80


	//----- nvinfo : EIATTR_PARAM_CBANK
	.align		4
        /*0044*/ 	.byte	0x04, 0x0a
        /*0046*/ 	.short	(.L_332 - .L_331)
	.align		4
.L_331:
        /*0048*/ 	.word	index@(.nv.constant0._ZN7cutlass13device_kernelIN5flash11enable_sm90INS1_16FlashAttnFwdSm90INS1_25CollectiveMainloopFwdSm90ILi2EN4cute5tupleIJNS5_1CILi1EEES8_S8_EEENS6_IJNS7_ILi128EEENS7_ILi96EEENS7_ILi64EEEEEELi256ENS_6half_tEfNS_4arch4Sm90ELb1ELb0ELb0ELb1ELb0ELb1ELb1ELb1ELb0ELb1ELb1ELb0EEENS1_21CollectiveEpilogueFwdINS6_IJSA_NS7_ILi256EEESB_EEES9_SE_SG_Li256ELb1ELb1ELb1ELb0EEENS1_36VarlenDynamicPersistentTileSchedulerILi128ELi96ELi256ELi128ELb1ELb1ELb1ELb1ELb1ELb1EEEEEEEEEvNT_6ParamsE)
        /*004c*/ 	.short	0x0380
        /*004e*/ 	.short	0x0b80


	//----- nvinfo : EIATTR_SW_WAR
	.align		4
.L_332:
        /*0050*/ 	.byte	0x04, 0x36
        /*0052*/ 	.short	(.L_334 - .L_333)
.L_333:
        /*0054*/ 	.word	0x00000008
.L_334:


//--------------------- .nv.callgraph             --------------------------
	.section	.nv.callgraph,"",@"SHT_CUDA_CALLGRAPH"
	.align	4
	.sectionentsize	8
	.align		4
        /*0000*/ 	.word	0x00000000
	.align		4
        /*0004*/ 	.word	0xffffffff
	.align		4
        /*0008*/ 	.word	0x00000000
	.align		4
        /*000c*/ 	.word	0xfffffffe
	.align		4
        /*0010*/ 	.word	0x00000000
	.align		4
        /*0014*/ 	.word	0xfffffffd
	.align		4
        /*0018*/ 	.word	0x00000000
	.align		4
        /*001c*/ 	.word	0xfffffffc


//--------------------- .nv.constant4             --------------------------
	.section	.nv.constant4,"a",@progbits
	.align	8
	.align		8
.nv.constant4:
        /*0000*/ 	.dword	_ZN75_INTERNAL_46609997_39_flash_fwd_hdim64_256_fp16_split_sm90_cu_e763cb1e_33004cuda3std3__45__cpo5beginE
	.align		8
        /*0008*/ 	.dword	_ZN75_INTERNAL_46609997_39_flash_fwd_hdim64_256_fp16_split_sm90_cu_e763cb1e_33004cuda3std3__45__cpo3endE
	.align		8
        /*0010*/ 	.dword	_ZN75_INTERNAL_46609997_39_flash_fwd_hdim64_256_fp16_split_sm90_cu_e763cb1e_33004cuda3std3__45__cpo6cbeginE
	.align		8
        /*0018*/ 	.dword	_ZN75_INTERNAL_46609997_39_flash_fwd_hdim64_256_fp16_split_sm90_cu_e763cb1e_33004cuda3std3__45__cpo4cendE
	.align		8
        /*0020*/ 	.dword	_ZN75_INTERNAL_46609997_39_flash_fwd_hdim64_256_fp16_split_sm90_cu_e763cb1e_33004cuda3std3__477_GLOBAL__N__46609997_39_flash_fwd_hdim64_256_fp16_split_sm90_cu_e763cb1e_33006ignoreE
	.align		8
        /*0028*/ 	.dword	_ZN75_INTERNAL_46609997_39_flash_fwd_hdim64_256_fp16_split_sm90_cu_e763cb1e_33004cuda3std3__419piecewise_constructE
	.align		8
        /*0030*/ 	.dword	_ZN75_INTERNAL_46609997_39_flash_fwd_hdim64_256_fp16_split_sm90_cu_e763cb1e_33004cuda3std3__48in_placeE
	.align		8
        /*0038*/ 	.dword	_ZN75_INTERNAL_46609997_39_flash_fwd_hdim64_256_fp16_split_sm90_cu_e763cb1e_33004cuda3std6ranges3__45__cpo4swapE
	.align		8
        /*0040*/ 	.dword	_ZN75_INTERNAL_46609997_39_flash_fwd_hdim64_256_fp16_split_sm90_cu_e763cb1e_33004cuda3std6ranges3__45__cpo9iter_moveE
	.align		8
        /*0048*/ 	.dword	_ZN75_INTERNAL_46609997_39_flash_fwd_hdim64_256_fp16_split_sm90_cu_e763cb1e_33004cute7productE
	.align		8
        /*0050*/ 	.dword	_ZN75_INTERNAL_46609997_39_flash_fwd_hdim64_256_fp16_split_sm90_cu_e763cb1e_33004cute1_E


//--------------------- .text._ZN7cutlass13device_kernelIN5flash11enable_sm90INS1_16FlashAttnFwdSm90INS1_25CollectiveMainloopFwdSm90ILi2EN4cute5tupleIJNS5_1CILi1EEES8_S8_EEENS6_IJNS7_ILi128EEENS7_ILi96EEENS7_ILi64EEEEEELi256ENS_6half_tEfNS_4arch4Sm90ELb0ELb0ELb0ELb0ELb0ELb0ELb0ELb1ELb0ELb1ELb1ELb0EEENS1_21CollectiveEpilogueFwdINS6_IJSA_NS7_ILi256EEESB_EEES9_SE_SG_Li256ELb0ELb1ELb1ELb0EEENS1_19SingleTileSchedulerILb0ELb1ELb1ELi128EEEEEEEEEvNT_6ParamsE --------------------------
	.section	.text._ZN7cutlass13device_kernelIN5flash11enable_sm90INS1_16FlashAttnFwdSm90INS1_25CollectiveMainloopFwdSm90ILi2EN4cute5tupleIJNS5_1CILi1EEES8_S8_EEENS6_IJNS7_ILi128EEENS7_ILi96EEENS7_ILi64EEEEEELi256ENS_6half_tEfNS_4arch4Sm90ELb0ELb0ELb0ELb0ELb0ELb0ELb0ELb1ELb0ELb1ELb1ELb0EEENS1_21CollectiveEpilogueFwdINS6_IJSA_NS7_ILi256EEESB_EEES9_SE_SG_Li256ELb0ELb1ELb1ELb0EEENS1_19SingleTileSchedulerILb0ELb1ELb1ELi128EEEEEEEEEvNT_6ParamsE,"ax",@progbits
	.align	128
.text._ZN7cutlass13device_kernelIN5flash11enable_sm90INS1_16FlashAttnFwdSm90INS1_25CollectiveMainloopFwdSm90ILi2EN4cute5tupleIJNS5_1CILi1EEES8_S8_EEENS6_IJNS7_ILi128EEENS7_ILi96EEENS7_ILi64EEEEEELi256ENS_6half_tEfNS_4arch4Sm90ELb0ELb0ELb0ELb0ELb0ELb0ELb0ELb1ELb0ELb1ELb1ELb0EEENS1_21CollectiveEpilogueFwdINS6_IJSA_NS7_ILi256EEESB_EEES9_SE_SG_Li256ELb0ELb1ELb1ELb0EEENS1_19SingleTileSchedulerILb0ELb1ELb1ELi128EEEEEEEEEvNT_6ParamsE:
        .type           _ZN7cutlass13device_kernelIN5flash11enable_sm90INS1_16FlashAttnFwdSm90INS1_25CollectiveMainloopFwdSm90ILi2EN4cute5tupleIJNS5_1CILi1EEES8_S8_EEENS6_IJNS7_ILi128EEENS7_ILi96EEENS7_ILi64EEEEEELi256ENS_6half_tEfNS_4arch4Sm90ELb0ELb0ELb0ELb0ELb0ELb0ELb0ELb1ELb0ELb1ELb1ELb0EEENS1_21CollectiveEpilogueFwdINS6_IJSA_NS7_ILi256EEESB_EEES9_SE_SG_Li256ELb0ELb1ELb1ELb0EEENS1_19SingleTileSchedulerILb0ELb1ELb1ELi128EEEEEEEEEvNT_6ParamsE,@function
        .size           _ZN7cutlass13device_kernelIN5flash11enable_sm90INS1_16FlashAttnFwdSm90INS1_25CollectiveMainloopFwdSm90ILi2EN4cute5tupleIJNS5_1CILi1EEES8_S8_EEENS6_IJNS7_ILi128EEENS7_ILi96EEENS7_ILi64EEEEEELi256ENS_6half_tEfNS_4arch4Sm90ELb0ELb0ELb0ELb0ELb0ELb0ELb0ELb1ELb0ELb1ELb1ELb0EEENS1_21CollectiveEpilogueFwdINS6_IJSA_NS7_ILi256EEESB_EEES9_SE_SG_Li256ELb0ELb1ELb1ELb0EEENS1_19SingleTileSchedulerILb0ELb1ELb1ELi128EEEEEEEEEvNT_6ParamsE,(.L_x_18 - _ZN7cutlass13device_kernelIN5flash11enable_sm90INS1_16FlashAttnFwdSm90INS1_25CollectiveMainloopFwdSm90ILi2EN4cute5tupleIJNS5_1CILi1EEES8_S8_EEENS6_IJNS7_ILi128EEENS7_ILi96EEENS7_ILi64EEEEEELi256ENS_6half_tEfNS_4arch4Sm90ELb0ELb0ELb0ELb0ELb0ELb0ELb0ELb1ELb0ELb1ELb1ELb0EEENS1_21CollectiveEpilogueFwdINS6_IJSA_NS7_ILi256EEESB_EEES9_SE_SG_Li256ELb0ELb1ELb1ELb0EEENS1_19SingleTileSchedulerILb0ELb1ELb1ELi128EEEEEEEEEvNT_6ParamsE)
        .other          _ZN7cutlass13device_kernelIN5flash11enable_sm90INS1_16FlashAttnFwdSm90INS1_25CollectiveMainloopFwdSm90ILi2EN4cute5tupleIJNS5_1CILi1EEES8_S8_EEENS6_IJNS7_ILi128EEENS7_ILi96EEENS7_ILi64EEEEEELi256ENS_6half_tEfNS_4arch4Sm90ELb0ELb0ELb0ELb0ELb0ELb0ELb0ELb1ELb0ELb1ELb1ELb0EEENS1_21CollectiveEpilogueFwdINS6_IJSA_NS7_ILi256EEESB_EEES9_SE_SG_Li256ELb0ELb1ELb1ELb0EEENS1_19SingleTileSchedulerILb0ELb1ELb1ELi128EEEEEEEEEvNT_6ParamsE,@"STO_CUDA_ENTRY STV_DEFAULT"
_ZN7cutlass13device_kernelIN5flash11enable_sm90INS1_16FlashAttnFwdSm90INS1_25CollectiveMainloopFwdSm90ILi2EN4cute5tupleIJNS5_1CILi1EEES8_S8_EEENS6_IJNS7_ILi128EEENS7_ILi96EEENS7_ILi64EEEEEELi256ENS_6half_tEfNS_4arch4Sm90ELb0ELb0ELb0ELb0ELb0ELb0ELb0ELb1ELb0ELb1ELb1ELb0EEENS1_21CollectiveEpilogueFwdINS6_IJSA_NS7_ILi256EEESB_EEES9_SE_SG_Li256ELb0ELb1ELb1ELb0EEENS1_19SingleTileSchedulerILb0ELb1ELb1ELi128EEEEEEEEEvNT_6ParamsE:
[----:B------:R-:W-:Y:S01]  /*0000*/  LDC R1, c[0x0][0x37c] ;  /* 0x0000df00ff017b82 */ /* 0x000fe20000000800 */
[----:B------:R-:W-:Y:S05]  /*0010*/  EXIT ;  /* 0x000000000000794d */ /* 0x000fea0003800000 */
.L_x_0:
[----:B------:R-:W-:-:S00]  /*0020*/  BRA `(.L_x_0) ;  /* 0xfffffffc00fc7947 */ /* 0x000fc0000383ffff */
[----:B------:R-:W-:-:S00]  /*0030*/  NOP ;  /* 0x0000000000007918 */ /* 0x000fc00000000000 */
        /* <DEDUP_REMOVED lines=12> */
.L_x_18:


//--------------------- .text._ZN7cutlass13device_kernelIN5flash11enable_sm90INS1_16FlashAttnFwdSm90INS1_25CollectiveMainloopFwdSm90ILi2EN4cute5tupleIJNS5_1CILi1EEES8_S8_EEENS6_IJNS7_ILi128EEENS7_ILi96EEENS7_ILi64EEEEEELi256ENS_6half_tEfNS_4arch4Sm90ELb0ELb0ELb0ELb0ELb0ELb0ELb1ELb1ELb0ELb1ELb1ELb0EEENS1_21CollectiveEpilogueFwdINS6_IJSA_NS7_ILi256EEESB_EEES9_SE_SG_Li256ELb0ELb1ELb1ELb0EEENS1_19SingleTileSchedulerILb0ELb1ELb1ELi128EEEEEEEEEvNT_6ParamsE --------------------------
	.section	.text._ZN7cutlass13device_kernelIN5flash11enable_sm90INS1_16FlashAttnFwdSm90INS1_25CollectiveMainloopFwdSm90ILi2EN4cute5tupleIJNS5_1CILi1EEES8_S8_EEENS6_IJNS7_ILi128EEENS7_ILi96EEENS7_ILi64EEEEEELi256ENS_6half_tEfNS_4arch4Sm90ELb0ELb0ELb0ELb0ELb0ELb0ELb1ELb1ELb0ELb1ELb1ELb0EEENS1_21CollectiveEpilogueFwdINS6_IJSA_NS7_ILi256EEESB_EEES9_SE_SG_Li256ELb0ELb1ELb1ELb0EEENS1_19SingleTileSchedulerILb0ELb1ELb1ELi128EEEEEEEEEvNT_6ParamsE,"ax",@progbits
	.align	128
.text._ZN7cutlass13device_kernelIN5flash11enable_sm90INS1_16FlashAttnFwdSm90INS1_25CollectiveMainloopFwdSm90ILi2EN4cute5tupleIJNS5_1CILi1EEES8_S8_EEENS6_IJNS7_ILi128EEENS7_ILi96EEENS7_ILi64EEEEEELi256ENS_6half_tEfNS_4arch4Sm90ELb0ELb0ELb0ELb0ELb0ELb0ELb1ELb1ELb0ELb1ELb1ELb0EEENS1_21CollectiveEpilogueFwdINS6_IJSA_NS7_ILi256EEESB_EEES9_SE_SG_Li256ELb0ELb1ELb1ELb0EEENS1_19SingleTileSchedulerILb0ELb1ELb1ELi128EEEEEEEEEvNT_6ParamsE:
        .type           _ZN7cutlass13device_kernelIN5flash11enable_sm90INS1_16FlashAttnFwdSm90INS1_25CollectiveMainloopFwdSm90ILi2EN4cute5tupleIJNS5_1CILi1EEES8_S8_EEENS6_IJNS7_ILi128EEENS7_ILi96EEENS7_ILi64EEEEEELi256ENS_6half_tEfNS_4arch4Sm90ELb0ELb0ELb0ELb0ELb0ELb0ELb1ELb1ELb0ELb1ELb1ELb0EEENS1_21CollectiveEpilogueFwdINS6_IJSA_NS7_ILi256EEESB_EEES9_SE_SG_Li256ELb0ELb1ELb1ELb0EEENS1_19SingleTileSchedulerILb0ELb1ELb1ELi128EEEEEEEEEvNT_6ParamsE,@function
        .size           _ZN7cutlass13device_kernelIN5flash11enable_sm90INS1_16FlashAttnFwdSm90INS1_25CollectiveMainloopFwdSm90ILi2EN4cute5tupleIJNS5_1CILi1EEES8_S8_EEENS6_IJNS7_ILi128EEENS7_ILi96EEENS7_ILi64EEEEEELi256ENS_6half_tEfNS_4arch4Sm90ELb0ELb0ELb0ELb0ELb0ELb0ELb1ELb1ELb0ELb1ELb1ELb0EEENS1_21CollectiveEpilogueFwdINS6_IJSA_NS7_ILi256EEESB_EEES9_SE_SG_Li256ELb0ELb1ELb1ELb0EEENS1_19SingleTileSchedulerILb0ELb1ELb1ELi128EEEEEEEEEvNT_6ParamsE,(.L_x_19 - _ZN7cutlass13device_kernelIN5flash11enable_sm90INS1_16FlashAttnFwdSm90INS1_25CollectiveMainloopFwdSm90ILi2EN4cute5tupleIJNS5_1CILi1EEES8_S8_EEENS6_IJNS7_ILi128EEENS7_ILi96EEENS7_ILi64EEEEEELi256ENS_6half_tEfNS_4arch4Sm90ELb0ELb0ELb0ELb0ELb0ELb0ELb1ELb1ELb0ELb1ELb1ELb0EEENS1_21CollectiveEpilogueFwdINS6_IJSA_NS7_ILi256EEESB_EEES9_SE_SG_Li256ELb0ELb1ELb1ELb0EEENS1_19SingleTileSchedulerILb0ELb1ELb1ELi128EEEEEEEEEvNT_6ParamsE)
        .other          _ZN7cutlass13device_kernelIN5flash11enable_sm90INS1_16FlashAttnFwdSm90INS1_25CollectiveMainloopFwdSm90ILi2EN4cute5tupleIJNS5_1CILi1EEES8_S8_EEENS6_IJNS7_ILi128EEENS7_ILi96EEENS7_ILi64EEEEEELi256ENS_6half_tEfNS_4arch4Sm90ELb0ELb0ELb0ELb0ELb0ELb0ELb1ELb1ELb0ELb1ELb1ELb0EEENS1_21CollectiveEpilogueFwdINS6_IJSA_NS7_ILi256EEESB_EEES9_SE_SG_Li256ELb0ELb1ELb1ELb0EEENS1_19SingleTileSchedulerILb0ELb1ELb1ELi128EEEEEEEEEvNT_6ParamsE,@"STO_CUDA_ENTRY STV_DEFAULT"
_ZN7cutlass13device_kernelIN5flash11enable_sm90INS1_16FlashAttnFwdSm90INS1_25CollectiveMainloopFwdSm90ILi2EN4cute5tupleIJNS5_1CILi1EEES8_S8_EEENS6_IJNS7_ILi128EEENS7_ILi96EEENS7_ILi64EEEEEELi256ENS_6half_tEfNS_4arch4Sm90ELb0ELb0ELb0ELb0ELb0ELb0ELb1ELb1ELb0ELb1ELb1ELb0EEENS1_21CollectiveEpilogueFwdINS6_IJSA_NS7_ILi256EEESB_EEES9_SE_SG_Li256ELb0ELb1ELb1ELb0EEENS1_19SingleTileSchedulerILb0ELb1ELb1ELi128EEEEEEEEEvNT_6ParamsE:
[----:B------:R-:W-:Y:S01]  /*0000*/  LDC R1, c[0x0][0x37c] ;  /* 0x0000df00ff017b82 */ /* 0x000fe20000000800 */
[----:B------:R-:W-:Y:S05]  /*0010*/  EXIT ;  /* 0x000000000000794d */ /* 0x000fea0003800000 */
.L_x_1:
        /* <DEDUP_REMOVED lines=14> */
.L_x_19:


//--------------------- .text._ZN7cutlass13device_kernelIN5flash11enable_sm90INS1_16FlashAttnFwdSm90INS1_25CollectiveMainloopFwdSm90ILi2EN4cute5tupleIJNS5_1CILi1EEES8_S8_EEENS6_IJNS7_ILi128EEENS7_ILi96EEENS7_ILi64EEEEEELi256ENS_6half_tEfNS_4arch4Sm90ELb0ELb0ELb0ELb1ELb0ELb0ELb0ELb1ELb0ELb1ELb1ELb0EEENS1_21CollectiveEpilogueFwdINS6_IJSA_NS7_ILi256EEESB_EEES9_SE_SG_Li256ELb1ELb1ELb1ELb0EEENS1_36VarlenDynamicPersistentTileSchedulerILi128ELi96ELi256ELi128ELb1ELb1ELb1ELb0ELb1ELb1EEEEEEEEEvNT_6ParamsE --------------------------
	.section	.text._ZN7cutlass13device_kernelIN5flash11enable_sm90INS1_16FlashAttnFwdSm90INS1_25CollectiveMainloopFwdSm90ILi2EN4cute5tupleIJNS5_1CILi1EEES8_S8_EEENS6_IJNS7_ILi128EEENS7_ILi96EEENS7_ILi64EEEEEELi256ENS_6half_tEfNS_4arch4Sm90ELb0ELb0ELb0ELb1ELb0ELb0ELb0ELb1ELb0ELb1ELb1ELb0EEENS1_21CollectiveEpilogueFwdINS6_IJSA_NS7_ILi256EEESB_EEES9_SE_SG_Li256ELb1ELb1ELb1ELb0EEENS1_36VarlenDynamicPersistentTileSchedulerILi128ELi96ELi256ELi128ELb1ELb1ELb1ELb0ELb1ELb1EEEEEEEEEvNT_6ParamsE,"ax",@progbits
	.align	128
.text._ZN7cutlass13device_kernelIN5flash11enable_sm90INS1_16FlashAttnFwdSm90INS1_25CollectiveMainloopFwdSm90ILi2EN4cute5tupleIJNS5_1CILi1EEES8_S8_EEENS6_IJNS7_ILi128EEENS7_ILi96EEENS7_ILi64EEEEEELi256ENS_6half_tEfNS_4arch4Sm90ELb0ELb0ELb0ELb1ELb0ELb0ELb0ELb1ELb0ELb1ELb1ELb0EEENS1_21CollectiveEpilogueFwdINS6_IJSA_NS7_ILi256EEESB_EEES9_SE_SG_Li256ELb1ELb1ELb1ELb0EEENS1_36VarlenDynamicPersistentTileSchedulerILi128ELi96ELi256ELi128ELb1ELb1ELb1ELb0ELb1ELb1EEEEEEEEEvNT_6ParamsE:
        .type           _ZN7cutlass13device_kernelIN5flash11enable_sm90INS1_16FlashAttnFwdSm90INS1_25CollectiveMainloopFwdSm90ILi2EN4cute5tupleIJNS5_1CILi1EEES8_S8_EEENS6_IJNS7_ILi128EEENS7_ILi96EEENS7_ILi64EEEEEELi256ENS_6half_tEfNS_4arch4Sm90ELb0ELb0ELb0ELb1ELb0ELb0ELb0ELb1ELb0ELb1ELb1ELb0EEENS1_21CollectiveEpilogueFwdINS6_IJSA_NS7_ILi256EEESB_EEES9_SE_SG_Li256ELb1ELb1ELb1ELb0EEENS1_36VarlenDynamicPersistentTileSchedulerILi128ELi96ELi256ELi128ELb1ELb1ELb1ELb0ELb1ELb1EEEEEEEEEvNT_6ParamsE,@function
        .size           _ZN7cutlass13device_kernelIN5flash11enable_sm90INS1_16FlashAttnFwdSm90INS1_25CollectiveMainloopFwdSm90ILi2EN4cute5tupleIJNS5_1CILi1EEES8_S8_EEENS6_IJNS7_ILi128EEENS7_ILi96EEENS7_ILi64EEEEEELi256ENS_6half_tEfNS_4arch4Sm90ELb0ELb0ELb0ELb1ELb0ELb0ELb0ELb1ELb0ELb1ELb1ELb0EEENS1_21CollectiveEpilogueFwdINS6_IJSA_NS7_ILi256EEESB_EEES9_SE_SG_Li256ELb1ELb1ELb1ELb0EEENS1_36VarlenDynamicPersistentTileSchedulerILi128ELi96ELi256ELi128ELb1ELb1ELb1ELb0ELb1ELb1EEEEEEEEEvNT_6ParamsE,(.L_x_20 - _ZN7cutlass13device_kernelIN5flash11enable_sm90INS1_16FlashAttnFwdSm90INS1_25CollectiveMainloopFwdSm90ILi2EN4cute5tupleIJNS5_1CILi1EEES8_S8_EEENS6_IJNS7_ILi128EEENS7_ILi96EEENS7_ILi64EEEEEELi256ENS_6half_tEfNS_4arch4Sm90ELb0ELb0ELb0ELb1ELb0ELb0ELb0ELb1ELb0ELb1ELb1ELb0EEENS1_21CollectiveEpilogueFwdINS6_IJSA_NS7_ILi256EEESB_EEES9_SE_SG_Li256ELb1ELb1ELb1ELb0EEENS1_36VarlenDynamicPersistentTileSchedulerILi128ELi96ELi256ELi128ELb1ELb1ELb1ELb0ELb1ELb1EEEEEEEEEvNT_6ParamsE)
        .other          _ZN7cutlass13device_kernelIN5flash11enable_sm90INS1_16FlashAttnFwdSm90INS1_25CollectiveMainloopFwdSm90ILi2EN4cute5tupleIJNS5_1CILi1EEES8_S8_EEENS6_IJNS7_ILi128EEENS7_ILi96EEENS7_ILi64EEEEEELi256ENS_6half_tEfNS_4arch4Sm90ELb0ELb0ELb0ELb1ELb0ELb0ELb0ELb1ELb0ELb1ELb1ELb0EEENS1_21CollectiveEpilogueFwdINS6_IJSA_NS7_ILi256EEESB_EEES9_SE_SG_Li256ELb1ELb1ELb1ELb0EEENS1_36VarlenDynamicPersistentTileSchedulerILi128ELi96ELi256ELi128ELb1ELb1ELb1ELb0ELb1ELb1EEEEEEEEEvNT_6ParamsE,@"STO_CUDA_ENTRY STV_DEFAULT"
_ZN7cutlass13device_kernelIN5flash11enable_sm90INS1_16FlashAttnFwdSm90INS1_25CollectiveMainloopFwdSm90ILi2EN4cute5tupleIJNS5_1CILi1EEES8_S8_EEENS6_IJNS7_ILi128EEENS7_ILi96EEENS7_ILi64EEEEEELi256ENS_6half_tEfNS_4arch4Sm90ELb0ELb0ELb0ELb1ELb0ELb0ELb0ELb1ELb0ELb1ELb1ELb0EEENS1_21CollectiveEpilogueFwdINS6_IJSA_NS7_ILi256EEESB_EEES9_SE_SG_Li256ELb1ELb1ELb1ELb0EEENS1_36VarlenDynamicPersistentTileSchedulerILi128ELi96ELi256ELi128ELb1ELb1ELb1ELb0ELb1ELb1EEEEEEEEEvNT_6ParamsE:
[----:B------:R-:W-:Y:S01]  /*0000*/  LDC R1, c[0x0][0x37c] ;  /* 0x0000df00ff017b82 */ /* 0x000fe20000000800 */
[----:B------:R-:W-:Y:S05]  /*0010*/  EXIT ;  /* 0x000000000000794d */ /* 0x000fea0003800000 */
.L_x_2:
        /* <DEDUP_REMOVED lines=14> */
.L_x_20:


//--------------------- .text._ZN7cutlass13device_kernelIN5flash11enable_sm90INS1_16FlashAttnFwdSm90INS1_25CollectiveMainloopFwdSm90ILi2EN4cute5tupleIJNS5_1CILi1EEES8_S8_EEENS6_IJNS7_ILi128EEENS7_ILi96EEENS7_ILi64EEEEEELi256ENS_6half_tEfNS_4arch4Sm90ELb0ELb0ELb0ELb1ELb0ELb1ELb0ELb1ELb0ELb1ELb1ELb0EEENS1_21CollectiveEpilogueFwdINS6_IJSA_NS7_ILi256EEESB_EEES9_SE_SG_Li256ELb1ELb1ELb1ELb0EEENS1_36VarlenDynamicPersistentTileSchedulerILi128ELi96ELi256ELi128ELb1ELb1ELb1ELb0ELb1ELb1EEEEEEEEEvNT_6ParamsE --------------------------
	.section	.text._ZN7cutlass13device_kernelIN5flash11enable_sm90INS1_16FlashAttnFwdSm90INS1_25CollectiveMainloopFwdSm90ILi2EN4cute5tupleIJNS5_1CILi1EEES8_S8_EEENS6_IJNS7_ILi128EEENS7_ILi96EEENS7_ILi64EEEEEELi256ENS_6half_tEfNS_4arch4Sm90ELb0ELb0ELb0ELb1ELb0ELb1ELb0ELb1ELb0ELb1ELb1ELb0EEENS1_21CollectiveEpilogueFwdINS6_IJSA_NS7_ILi256EEESB_EEES9_SE_SG_Li256ELb1ELb1ELb1ELb0EEENS1_36VarlenDynamicPersistentTileSchedulerILi128ELi96ELi256ELi128ELb1ELb1ELb1ELb0ELb1ELb1EEEEEEEEEvNT_6ParamsE,"ax",@progbits
	.align	128
.text._ZN7cutlass13device_kernelIN5flash11enable_sm90INS1_16FlashAttnFwdSm90INS1_25CollectiveMainloopFwdSm90ILi2EN4cute5tupleIJNS5_1CILi1EEES8_S8_EEENS6_IJNS7_ILi128EEENS7_ILi96EEENS7_ILi64EEEEEELi256ENS_6half_tEfNS_4arch4Sm90ELb0ELb0ELb0ELb1ELb0ELb1ELb0ELb1ELb0ELb1ELb1ELb0EEENS1_21CollectiveEpilogueFwdINS6_IJSA_NS7_ILi256EEESB_EEES9_SE_SG_Li256ELb1ELb1ELb1ELb0EEENS1_36VarlenDynamicPersistentTileSchedulerILi128ELi96ELi256ELi128ELb1ELb1ELb1ELb0ELb1ELb1EEEEEEEEEvNT_6ParamsE:
        .type           _ZN7cutlass13device_kernelIN5flash11enable_sm90INS1_16FlashAttnFwdSm90INS1_25CollectiveMainloopFwdSm90ILi2EN4cute5tupleIJNS5_1CILi1EEES8_S8_EEENS6_IJNS7_ILi128EEENS7_ILi96EEENS7_ILi64EEEEEELi256ENS_6half_tEfNS_4arch4Sm90ELb0ELb0ELb0ELb1ELb0ELb1ELb0ELb1ELb0ELb1ELb1ELb0EEENS1_21CollectiveEpilogueFwdINS6_IJSA_NS7_ILi256EEESB_EEES9_SE_SG_Li256ELb1ELb1ELb1ELb0EEENS1_36VarlenDynamicPersistentTileSchedulerILi128ELi96ELi256ELi128ELb1ELb1ELb1ELb0ELb1ELb1EEEEEEEEEvNT_6ParamsE,@function
        .size           _ZN7cutlass13device_kernelIN5flash11enable_sm90INS1_16FlashAttnFwdSm90INS1_25CollectiveMainloopFwdSm90ILi2EN4cute5tupleIJNS5_1CILi1EEES8_S8_EEENS6_IJNS7_ILi128EEENS7_ILi96EEENS7_ILi64EEEEEELi256ENS_6half_tEfNS_4arch4Sm90ELb0ELb0ELb0ELb1ELb0ELb1ELb0ELb1ELb0ELb1ELb1ELb0EEENS1_21CollectiveEpilogueFwdINS6_IJSA_NS7_ILi256EEESB_EEES9_SE_SG_Li256ELb1ELb1ELb1ELb0EEENS1_36VarlenDynamicPersistentTileSchedulerILi128ELi96ELi256ELi128ELb1ELb1ELb1ELb0ELb1ELb1EEEEEEEEEvNT_6ParamsE,(.L_x_21 - _ZN7cutlass13device_kernelIN5flash11enable_sm90INS1_16FlashAttnFwdSm90INS1_25CollectiveMainloopFwdSm90ILi2EN4cute5tupleIJNS5_1CILi1EEES8_S8_EEENS6_IJNS7_ILi128EEENS7_ILi96EEENS7_ILi64EEEEEELi256ENS_6half_tEfNS_4arch4Sm90ELb0ELb0ELb0ELb1ELb0ELb1ELb0ELb1ELb0ELb1ELb1ELb0EEENS1_21CollectiveEpilogueFwdINS6_IJSA_NS7_ILi256EEESB_EEES9_SE_SG_Li256ELb1ELb1ELb1ELb0EEENS1_36VarlenDynamicPersistentTileSchedulerILi128ELi96ELi256ELi128ELb1ELb1ELb1ELb0ELb1ELb1EEEEEEEEEvNT_6ParamsE)
        .other          _ZN7cutlass13device_kernelIN5flash11enable_sm90INS1_16FlashAttnFwdSm90INS1_25CollectiveMainloopFwdSm90ILi2EN4cute5tupleIJNS5_1CILi1EEES8_S8_EEENS6_IJNS7_ILi128EEENS7_ILi96EEENS7_ILi64EEEEEELi256ENS_6half_tEfNS_4arch4Sm90ELb0ELb0ELb0ELb1ELb0ELb1ELb0ELb1ELb0ELb1ELb1ELb0EEENS1_21CollectiveEpilogueFwdINS6_IJSA_NS7_ILi256EEESB_EEES9_SE_SG_Li256ELb1ELb1ELb1ELb0EEENS1_36VarlenDynamicPersistentTileSchedulerILi128ELi96ELi256ELi128ELb1ELb1ELb1ELb0ELb1ELb1EEEEEEEEEvNT_6ParamsE,@"STO_CUDA_ENTRY STV_DEFAULT"
_ZN7cutlass13device_kernelIN5flash11enable_sm90INS1_16FlashAttnFwdSm90INS1_25CollectiveMainloopFwdSm90ILi2EN4cute5tupleIJNS5_1CILi1EEES8_S8_EEENS6_IJNS7_ILi128EEENS7_ILi96EEENS7_ILi64EEEEEELi256ENS_6half_tEfNS_4arch4Sm90ELb0ELb0ELb0ELb1ELb0ELb1ELb0ELb1ELb0ELb1ELb1ELb0EEENS1_21CollectiveEpilogueFwdINS6_IJSA_NS7_ILi256EEESB_EEES9_SE_SG_Li256ELb1ELb1ELb1ELb0EEENS1_36VarlenDynamicPersistentTileSchedulerILi128ELi96ELi256ELi128ELb1ELb1ELb1ELb0ELb1ELb1EEEEEEEEEvNT_6ParamsE:
[----:B------:R-:W-:Y:S01]  /*0000*/  LDC R1, c[0x0][0x37c] ;  /* 0x0000df00ff017b82 */ /* 0x000fe20000000800 */
[----:B------:R-:W-:Y:S05]  /*0010*/  EXIT ;  /* 0x000000000000794d */ /* 0x000fea0003800000 */
.L_x_3:
        /* <DEDUP_REMOVED lines=14> */
.L_x_21:


//--------------------- .text._ZN7cutlass13device_kernelIN5flash11enable_sm90INS1_16FlashAttnFwdSm90INS1_25CollectiveMainloopFwdSm90ILi2EN4cute5tupleIJNS5_1CILi1EEES8_S8_EEENS6_IJNS7_ILi128EEENS7_ILi96EEENS7_ILi64EEEEEELi256ENS_6half_tEfNS_4arch4Sm90ELb0ELb0ELb0ELb1ELb0ELb0ELb1ELb1ELb0ELb1ELb1ELb0EEENS1_21CollectiveEpilogueFwdINS6_IJSA_NS7_ILi256EEESB_EEES9_SE_SG_Li256ELb1ELb1ELb1ELb0EEENS1_36VarlenDynamicPersistentTileSchedulerILi128ELi96ELi256ELi128ELb1ELb1ELb1ELb0ELb1ELb1EEEEEEEEEvNT_6ParamsE --------------------------
	.section	.text._ZN7cutlass13device_kernelIN5flash11enable_sm90INS1_16FlashAttnFwdSm90INS1_25CollectiveMainloopFwdSm90ILi2EN4cute5tupleIJNS5_1CILi1EEES8_S8_EEENS6_IJNS7_ILi128EEENS7_ILi96EEENS7_ILi64EEEEEELi256ENS_6half_tEfNS_4arch4Sm90ELb0ELb0ELb0ELb1ELb0ELb0ELb1ELb1ELb0ELb1ELb1ELb0EEENS1_21CollectiveEpilogueFwdINS6_IJSA_NS7_ILi256EEESB_EEES9_SE_SG_Li256ELb1ELb1ELb1ELb0EEENS1_36VarlenDynamicPersistentTileSchedulerILi128ELi96ELi256ELi128ELb1ELb1ELb1ELb0ELb1ELb1EEEEEEEEEvNT_6ParamsE,"ax",@progbits
	.align	128
.text._ZN7cutlass13device_kernelIN5flash11enable_sm90INS1_16FlashAttnFwdSm90INS1_25CollectiveMainloopFwdSm90ILi2EN4cute5tupleIJNS5_1CILi1EEES8_S8_EEENS6_IJNS7_ILi128EEENS7_ILi96EEENS7_ILi64EEEEEELi256ENS_6half_tEfNS_4arch4Sm90ELb0ELb0ELb0ELb1ELb0ELb0ELb1ELb1ELb0ELb1ELb1ELb0EEENS1_21CollectiveEpilogueFwdINS6_IJSA_NS7_ILi256EEESB_EEES9_SE_SG_Li256ELb1ELb1ELb1ELb0EEENS1_36VarlenDynamicPersistentTileSchedulerILi128ELi96ELi256ELi128ELb1ELb1ELb1ELb0ELb1ELb1EEEEEEEEEvNT_6ParamsE:
        .type           _ZN7cutlass13device_kernelIN5flash11enable_sm90INS1_16FlashAttnFwdSm90INS1_25CollectiveMainloopFwdSm90ILi2EN4cute5tupleIJNS5_1CILi1EEES8_S8_EEENS6_IJNS7_ILi128EEENS7_ILi96EEENS7_ILi64EEEEEELi256ENS_6half_tEfNS_4arch4Sm90ELb0ELb0ELb0ELb1ELb0ELb0ELb1ELb1ELb0ELb1ELb1ELb0EEENS1_21CollectiveEpilogueFwdINS6_IJSA_NS7_ILi256EEESB_EEES9_SE_SG_Li256ELb1ELb1ELb1ELb0EEENS1_36VarlenDynamicPersistentTileSchedulerILi128ELi96ELi256ELi128ELb1ELb1ELb1ELb0ELb1ELb1EEEEEEEEEvNT_6ParamsE,@function
        .size           _ZN7cutlass13device_kernelIN5flash11enable_sm90INS1_16FlashAttnFwdSm90INS1_25CollectiveMainloopFwdSm90ILi2EN4cute5tupleIJNS5_1CILi1EEES8_S8_EEENS6_IJNS7_ILi128EEENS7_ILi96EEENS7_ILi64EEEEEELi256ENS_6half_tEfNS_4arch4Sm90ELb0ELb0ELb0ELb1ELb0ELb0ELb1ELb1ELb0ELb1ELb1ELb0EEENS1_21CollectiveEpilogueFwdINS6_IJSA_NS7_ILi256EEESB_EEES9_SE_SG_Li256ELb1ELb1ELb1ELb0EEENS1_36VarlenDynamicPersistentTileSchedulerILi128ELi96ELi256ELi128ELb1ELb1ELb1ELb0ELb1ELb1EEEEEEEEEvNT_6ParamsE,(.L_x_22 - _ZN7cutlass13device_kernelIN5flash11enable_sm90INS1_16FlashAttnFwdSm90INS1_25CollectiveMainloopFwdSm90ILi2EN4cute5tupleIJNS5_1CILi1EEES8_S8_EEENS6_IJNS7_ILi128EEENS7_ILi96EEENS7_ILi64EEEEEELi256ENS_6half_tEfNS_4arch4Sm90ELb0ELb0ELb0ELb1ELb0ELb0ELb1ELb1ELb0ELb1ELb1ELb0EEENS1_21CollectiveEpilogueFwdINS6_IJSA_NS7_ILi256EEESB_EEES9_SE_SG_Li256ELb1ELb1ELb1ELb0EEENS1_36VarlenDynamicPersistentTileSchedulerILi128ELi96ELi256ELi128ELb1ELb1ELb1ELb0ELb1ELb1EEEEEEEEEvNT_6ParamsE)
        .other          _ZN7cutlass13device_kernelIN5flash11enable_sm90INS1_16FlashAttnFwdSm90INS1_25CollectiveMainloopFwdSm90ILi2EN4cute5tupleIJNS5_1CILi1EEES8_S8_EEENS6_IJNS7_ILi128EEENS7_ILi96EEENS7_ILi64EEEEEELi256ENS_6half_tEfNS_4arch4Sm90ELb0ELb0ELb0ELb1ELb0ELb0ELb1ELb1ELb0ELb1ELb1ELb0EEENS1_21CollectiveEpilogueFwdINS6_IJSA_NS7_ILi256EEESB_EEES9_SE_SG_Li256ELb1ELb1ELb1ELb0EEENS1_36VarlenDynamicPersistentTileSchedulerILi128ELi96ELi256ELi128ELb1ELb1ELb1ELb0ELb1ELb1EEEEEEEEEvNT_6ParamsE,@"STO_CUDA_ENTRY STV_DEFAULT"
_ZN7cutlass13device_kernelIN5flash11enable_sm90INS1_16FlashAttnFwdSm90INS1_25CollectiveMainloopFwdSm90ILi2EN4cute5tupleIJNS5_1CILi1EEES8_S8_EEENS6_IJNS7_ILi128EEENS7_ILi96EEENS7_ILi64EEEEEELi256ENS_6half_tEfNS_4arch4Sm90ELb0ELb0ELb0ELb1ELb0ELb0ELb1ELb1ELb0ELb1ELb1ELb0EEENS1_21CollectiveEpilogueFwdINS6_IJSA_NS7_ILi256EEESB_EEES9_SE_SG_Li256ELb1ELb1ELb1ELb0EEENS1_36VarlenDynamicPersistentTileSchedulerILi128ELi96ELi256ELi128ELb1ELb1ELb1ELb0ELb1ELb1EEEEEEEEEvNT_6ParamsE:
[----:B------:R-:W-:Y:S01]  /*0000*/  LDC R1, c[0x0][0x37c] ;  /* 0x0000df00ff017b82 */ /* 0x000fe20000000800 */
[----:B------:R-:W-:Y:S05]  /*0010*/  EXIT ;  /* 0x000000000000794d */ /* 0x000fea0003800000 */
.L_x_4:
        /* <DEDUP_REMOVED lines=14> */
.L_x_22:


//--------------------- .text._ZN7cutlass13device_kernelIN5flash11enable_sm90INS1_16FlashAttnFwdSm90INS1_25CollectiveMainloopFwdSm90ILi2EN4cute5tupleIJNS5_1CILi1EEES8_S8_EEENS6_IJNS7_ILi128EEENS7_ILi96EEENS7_ILi64EEEEEELi256ENS_6half_tEfNS_4arch4Sm90ELb0ELb0ELb0ELb1ELb0ELb1ELb1ELb1ELb0ELb1ELb1ELb0EEENS1_21CollectiveEpilogueFwdINS6_IJSA_NS7_ILi256EEESB_EEES9_SE_SG_Li256ELb1ELb1ELb1ELb0EEENS1_36VarlenDynamicPersistentTileSchedulerILi128ELi96ELi256ELi128ELb1ELb1ELb1ELb0ELb1ELb1EEEEEEEEEvNT_6ParamsE --------------------------
	.section	.text._ZN7cutlass13device_kernelIN5flash11enable_sm90INS1_16FlashAttnFwdSm90INS1_25CollectiveMainloopFwdSm90ILi2EN4cute5tupleIJNS5_1CILi1EEES8_S8_EEENS6_IJNS7_ILi128EEENS7_ILi96EEENS7_ILi64EEEEEELi256ENS_6half_tEfNS_4arch4Sm90ELb0ELb0ELb0ELb1ELb0ELb1ELb1ELb1ELb0ELb1ELb1ELb0EEENS1_21CollectiveEpilogueFwdINS6_IJSA_NS7_ILi256EEESB_EEES9_SE_SG_Li256ELb1ELb1ELb1ELb0EEENS1_36VarlenDynamicPersistentTileSchedulerILi128ELi96ELi256ELi128ELb1ELb1ELb1ELb0ELb1ELb1EEEEEEEEEvNT_6ParamsE,"ax",@progbits
	.align	128
.text._ZN7cutlass13device_kernelIN5flash11enable_sm90INS1_16FlashAttnFwdSm90INS1_25CollectiveMainloopFwdSm90ILi2EN4cute5tupleIJNS5_1CILi1EEES8_S8_EEENS6_IJNS7_ILi128EEENS7_ILi96EEENS7_ILi64EEEEEELi256ENS_6half_tEfNS_4arch4Sm90ELb0ELb0ELb0ELb1ELb0ELb1ELb1ELb1ELb0ELb1ELb1ELb0EEENS1_21CollectiveEpilogueFwdINS6_IJSA_NS7_ILi256EEESB_EEES9_SE_SG_Li256ELb1ELb1ELb1ELb0EEENS1_36VarlenDynamicPersistentTileSchedulerILi128ELi96ELi256ELi128ELb1ELb1ELb1ELb0ELb1ELb1EEEEEEEEEvNT_6ParamsE:
        .type           _ZN7cutlass13device_kernelIN5flash11enable_sm90INS1_16FlashAttnFwdSm90INS1_25CollectiveMainloopFwdSm90ILi2EN4cute5tupleIJNS5_1CILi1EEES8_S8_EEENS6_IJNS7_ILi128EEENS7_ILi96EEENS7_ILi64EEEEEELi256ENS_6half_tEfNS_4arch4Sm90ELb0ELb0ELb0ELb1ELb0ELb1ELb1ELb1ELb0ELb1ELb1ELb0EEENS1_21CollectiveEpilogueFwdINS6_IJSA_NS7_ILi256EEESB_EEES9_SE_SG_Li256ELb1ELb1ELb1ELb0EEENS1_36VarlenDynamicPersistentTileSchedulerILi128ELi96ELi256ELi128ELb1ELb1ELb1ELb0ELb1ELb1EEEEEEEEEvNT_6ParamsE,@function
        .size           _ZN7cutlass13device_kernelIN5flash11enable_sm90INS1_16FlashAttnFwdSm90INS1_25CollectiveMainloopFwdSm90ILi2EN4cute5tupleIJNS5_1CILi1EEES8_S8_EEENS6_IJNS7_ILi128EEENS7_ILi96EEENS7_ILi64EEEEEELi256ENS_6half_tEfNS_4arch4Sm90ELb0ELb0ELb0ELb1ELb0ELb1ELb1ELb1ELb0ELb1ELb1ELb0EEENS1_21CollectiveEpilogueFwdINS6_IJSA_NS7_ILi256EEESB_EEES9_SE_SG_Li256ELb1ELb1ELb1ELb0EEENS1_36VarlenDynamicPersistentTileSchedulerILi128ELi96ELi256ELi128ELb1ELb1ELb1ELb0ELb1ELb1EEEEEEEEEvNT_6ParamsE,(.L_x_23 - _ZN7cutlass13device_kernelIN5flash11enable_sm90INS1_16FlashAttnFwdSm90INS1_25CollectiveMainloopFwdSm90ILi2EN4cute5tupleIJNS5_1CILi1EEES8_S8_EEENS6_IJNS7_ILi128EEENS7_ILi96EEENS7_ILi64EEEEEELi256ENS_6half_tEfNS_4arch4Sm90ELb0ELb0ELb0ELb1ELb0ELb1ELb1ELb1ELb0ELb1ELb1ELb0EEENS1_21CollectiveEpilogueFwdINS6_IJSA_NS7_ILi256EEESB_EEES9_SE_SG_Li256ELb1ELb1ELb1ELb0EEENS1_36VarlenDynamicPersistentTileSchedulerILi128ELi96ELi256ELi128ELb1ELb1ELb1ELb0ELb1ELb1EEEEEEEEEvNT_6ParamsE)
        .other          _ZN7cutlass13device_kernelIN5flash11enable_sm90INS1_16FlashAttnFwdSm90INS1_25CollectiveMainloopFwdSm90ILi2EN4cute5tupleIJNS5_1CILi1EEES8_S8_EEENS6_IJNS7_ILi128EEENS7_ILi96EEENS7_ILi64EEEEEELi256ENS_6half_tEfNS_4arch4Sm90ELb0ELb0ELb0ELb1ELb0ELb1ELb1ELb1ELb0ELb1ELb1ELb0EEENS1_21CollectiveEpilogueFwdINS6_IJSA_NS7_ILi256EEESB_EEES9_SE_SG_Li256ELb1ELb1ELb1ELb0EEENS1_36VarlenDynamicPersistentTileSchedulerILi128ELi96ELi256ELi128ELb1ELb1ELb1ELb0ELb1ELb1EEEEEEEEEvNT_6ParamsE,@"STO_CUDA_ENTRY STV_DEFAULT"
_ZN7cutlass13device_kernelIN5flash11enable_sm90INS1_16FlashAttnFwdSm90INS1_25CollectiveMainloopFwdSm90ILi2EN4cute5tupleIJNS5_1CILi1EEES8_S8_EEENS6_IJNS7_ILi128EEENS7_ILi96EEENS7_ILi64EEEEEELi256ENS_6half_tEfNS_4arch4Sm90ELb0ELb0ELb0ELb1ELb0ELb1ELb1ELb1ELb0ELb1ELb1ELb0EEENS1_21CollectiveEpilogueFwdINS6_IJSA_NS7_ILi256EEESB_EEES9_SE_SG_Li256ELb1ELb1ELb1ELb0EEENS1_36VarlenDynamicPersistentTileSchedulerILi128ELi96ELi256ELi128ELb1ELb1ELb1ELb0ELb1ELb1EEEEEEEEEvNT_6ParamsE:
[----:B------:R-:W-:Y:S01]  /*0000*/  LDC R1, c[0x0][0x37c] ;  /* 0x0000df00ff017b82 */ /* 0x000fe20000000800 */
[----:B------:R-:W-:Y:S05]  /*0010*/  EXIT ;  /* 0x000000000000794d */ /* 0x000fea0003800000 */
.L_x_5:
        /* <DEDUP_REMOVED lines=14> */
.L_x_23:


//--------------------- .text._ZN7cutlass13device_kernelIN5flash11enable_sm90INS1_16FlashAttnFwdSm90INS1_25CollectiveMainloopFwdSm90ILi2EN4cute5tupleIJNS5_1CILi1EEES8_S8_EEENS6_IJNS7_ILi128EEENS7_ILi96EEENS7_ILi64EEEEEELi256ENS_6half_tEfNS_4arch4Sm90ELb0ELb1ELb0ELb0ELb0ELb0ELb0ELb1ELb0ELb1ELb1ELb0EEENS1_21CollectiveEpilogueFwdINS6_IJSA_NS7_ILi256EEESB_EEES9_SE_SG_Li256ELb0ELb1ELb1ELb0EEENS1_19SingleTileSchedulerILb0ELb1ELb1ELi128EEEEEEEEEvNT_6ParamsE --------------------------
	.section	.text._ZN7cutlass13device_kernelIN5flash11enable_sm90INS1_16FlashAttnFwdSm90INS1_25CollectiveMainloopFwdSm90ILi2EN4cute5tupleIJNS5_1CILi1EEES8_S8_EEENS6_IJNS7_ILi128EEENS7_ILi96EEENS7_ILi64EEEEEELi256ENS_6half_tEfNS_4arch4Sm90ELb0ELb1ELb0ELb0ELb0ELb0ELb0ELb1ELb0ELb1ELb1ELb0EEENS1_21CollectiveEpilogueFwdINS6_IJSA_NS7_ILi256EEESB_EEES9_SE_SG_Li256ELb0ELb1ELb1ELb0EEENS1_19SingleTileSchedulerILb0ELb1ELb1ELi128EEEEEEEEEvNT_6ParamsE,"ax",@progbits
	.align	128
.text._ZN7cutlass13device_kernelIN5flash11enable_sm90INS1_16FlashAttnFwdSm90INS1_25CollectiveMainloopFwdSm90ILi2EN4cute5tupleIJNS5_1CILi1EEES8_S8_EEENS6_IJNS7_ILi128EEENS7_ILi96EEENS7_ILi64EEEEEELi256ENS_6half_tEfNS_4arch4Sm90ELb0ELb1ELb0ELb0ELb0ELb0ELb0ELb1ELb0ELb1ELb1ELb0EEENS1_21CollectiveEpilogueFwdINS6_IJSA_NS7_ILi256EEESB_EEES9_SE_SG_Li256ELb0ELb1ELb1ELb0EEENS1_19SingleTileSchedulerILb0ELb1ELb1ELi128EEEEEEEEEvNT_6ParamsE:
        .type           _ZN7cutlass13device_kernelIN5flash11enable_sm90INS1_16FlashAttnFwdSm90INS1_25CollectiveMainloopFwdSm90ILi2EN4cute5tupleIJNS5_1CILi1EEES8_S8_EEENS6_IJNS7_ILi128EEENS7_ILi96EEENS7_ILi64EEEEEELi256ENS_6half_tEfNS_4arch4Sm90ELb0ELb1ELb0ELb0ELb0ELb0ELb0ELb1ELb0ELb1ELb1ELb0EEENS1_21CollectiveEpilogueFwdINS6_IJSA_NS7_ILi256EEESB_EEES9_SE_SG_Li256ELb0ELb1ELb1ELb0EEENS1_19SingleTileSchedulerILb0ELb1ELb1ELi128EEEEEEEEEvNT_6ParamsE,@function
        .size           _ZN7cutlass13device_kernelIN5flash11enable_sm90INS1_16FlashAttnFwdSm90INS1_25CollectiveMainloopFwdSm90ILi2EN4cute5tupleIJNS5_1CILi1EEES8_S8_EEENS6_IJNS7_ILi128EEENS7_ILi96EEENS7_ILi64EEEEEELi256ENS_6half_tEfNS_4arch4Sm90ELb0ELb1ELb0ELb0ELb0ELb0ELb0ELb1ELb0ELb1ELb1ELb0EEENS1_21CollectiveEpilogueFwdINS6_IJSA_NS7_ILi256EEESB_EEES9_SE_SG_Li256ELb0ELb1ELb1ELb0EEENS1_19SingleTileSchedulerILb0ELb1ELb1ELi128EEEEEEEEEvNT_6ParamsE,(.L_x_24 - _ZN7cutlass13device_kernelIN5flash11enable_sm90INS1_16FlashAttnFwdSm90INS1_25CollectiveMainloopFwdSm90ILi2EN4cute5tupleIJNS5_1CILi1EEES8_S8_EEENS6_IJNS7_ILi128EEENS7_ILi96EEENS7_ILi64EEEEEELi256ENS_6half_tEfNS_4arch4Sm90ELb0ELb1ELb0ELb0ELb0ELb0ELb0ELb1ELb0ELb1ELb1ELb0EEENS1_21CollectiveEpilogueFwdINS6_IJSA_NS7_ILi256EEESB_EEES9_SE_SG_Li256ELb0ELb1ELb1ELb0EEENS1_19SingleTileSchedulerILb0ELb1ELb1ELi128EEEEEEEEEvNT_6ParamsE)
        .other          _ZN7cutlass13device_kernelIN5flash11enable_sm90INS1_16FlashAttnFwdSm90INS1_25CollectiveMainloopFwdSm90ILi2EN4cute5tupleIJNS5_1CILi1EEES8_S8_EEENS6_IJNS7_ILi128EEENS7_ILi96EEENS7_ILi64EEEEEELi256ENS_6half_tEfNS_4arch4Sm90ELb0ELb1ELb0ELb0ELb0ELb0ELb0ELb1ELb0ELb1ELb1ELb0EEENS1_21CollectiveEpilogueFwdINS6_IJSA_NS7_ILi256EEESB_EEES9_SE_SG_Li256ELb0ELb1ELb1ELb0EEENS1_19SingleTileSchedulerILb0ELb1ELb1ELi128EEEEEEEEEvNT_6ParamsE,@"STO_CUDA_ENTRY STV_DEFAULT"
_ZN7cutlass13device_kernelIN5flash11enable_sm90INS1_16FlashAttnFwdSm90INS1_25CollectiveMainloopFwdSm90ILi2EN4cute5tupleIJNS5_1CILi1EEES8_S8_EEENS6_IJNS7_ILi128EEENS7_ILi96EEENS7_ILi64EEEEEELi256ENS_6half_tEfNS_4arch4Sm90ELb0ELb1ELb0ELb0ELb0ELb0ELb0ELb1ELb0ELb1ELb1ELb0EEENS1_21CollectiveEpilogueFwdINS6_IJSA_NS7_ILi256EEESB_EEES9_SE_SG_Li256ELb0ELb1ELb1ELb0EEENS1_19SingleTileSchedulerILb0ELb1ELb1ELi128EEEEEEEEEvNT_6ParamsE:
[----:B------:R-:W-:Y:S01]  /*0000*/  LDC R1, c[0x0][0x37c] ;  /* 0x0000df00ff017b82 */ /* 0x000fe20000000800 */
[----:B------:R-:W-:Y:S05]  /*0010*/  EXIT ;  /* 0x000000000000794d */ /* 0x000fea0003800000 */
.L_x_6:
        /* <DEDUP_REMOVED lines=14> */
.L_x_24:


//--------------------- .text._ZN7cutlass13device_kernelIN5flash11enable_sm90INS1_16FlashAttnFwdSm90INS1_25CollectiveMainloopFwdSm90ILi2EN4cute5tupleIJNS5_1CILi1EEES8_S8_EEENS6_IJNS7_ILi128EEENS7_ILi96EEENS7_ILi64EEEEEELi256ENS_6half_tEfNS_4arch4Sm90ELb0ELb1ELb0ELb0ELb0ELb0ELb1ELb1ELb0ELb1ELb1ELb0EEENS1_21CollectiveEpilogueFwdINS6_IJSA_NS7_ILi256EEESB_EEES9_SE_SG_Li256ELb0ELb1ELb1ELb0EEENS1_19SingleTileSchedulerILb0ELb1ELb1ELi128EEEEEEEEEvNT_6ParamsE --------------------------
	.section	.text._ZN7cutlass13device_kernelIN5flash11enable_sm90INS1_16FlashAttnFwdSm90INS1_25CollectiveMainloopFwdSm90ILi2EN4cute5tupleIJNS5_1CILi1EEES8_S8_EEENS6_IJNS7_ILi128EEENS7_ILi96EEENS7_ILi64EEEEEELi256ENS_6half_tEfNS_4arch4Sm90ELb0ELb1ELb0ELb0ELb0ELb0ELb1ELb1ELb0ELb1ELb1ELb0EEENS1_21CollectiveEpilogueFwdINS6_IJSA_NS7_ILi256EEESB_EEES9_SE_SG_Li256ELb0ELb1ELb1ELb0EEENS1_19SingleTileSchedulerILb0ELb1ELb1ELi128EEEEEEEEEvNT_6ParamsE,"ax",@progbits
	.align	128
.text._ZN7cutlass13device_kernelIN5flash11enable_sm90INS1_16FlashAttnFwdSm90INS1_25CollectiveMainloopFwdSm90ILi2EN4cute5tupleIJNS5_1CILi1EEES8_S8_EEENS6_IJNS7_ILi128EEENS7_ILi96EEENS7_ILi64EEEEEELi256ENS_6half_tEfNS_4arch4Sm90ELb0ELb1ELb0ELb0ELb0ELb0ELb1ELb1ELb0ELb1ELb1ELb0EEENS1_21CollectiveEpilogueFwdINS6_IJSA_NS7_ILi256EEESB_EEES9_SE_SG_Li256ELb0ELb1ELb1ELb0EEENS1_19SingleTileSchedulerILb0ELb1ELb1ELi128EEEEEEEEEvNT_6ParamsE:
        .type           _ZN7cutlass13device_kernelIN5flash11enable_sm90INS1_16FlashAttnFwdSm90INS1_25CollectiveMainloopFwdSm90ILi2EN4cute5tupleIJNS5_1CILi1EEES8_S8_EEENS6_IJNS7_ILi128EEENS7_ILi96EEENS7_ILi64EEEEEELi256ENS_6half_tEfNS_4arch4Sm90ELb0ELb1ELb0ELb0ELb0ELb0ELb1ELb1ELb0ELb1ELb1ELb0EEENS1_21CollectiveEpilogueFwdINS6_IJSA_NS7_ILi256EEESB_EEES9_SE_SG_Li256ELb0ELb1ELb1ELb0EEENS1_19SingleTileSchedulerILb0ELb1ELb1ELi128EEEEEEEEEvNT_6ParamsE,@function
        .size           _ZN7cutlass13device_kernelIN5flash11enable_sm90INS1_16FlashAttnFwdSm90INS1_25CollectiveMainloopFwdSm90ILi2EN4cute5tupleIJNS5_1CILi1EEES8_S8_EEENS6_IJNS7_ILi128EEENS7_ILi96EEENS7_ILi64EEEEEELi256ENS_6half_tEfNS_4arch4Sm90ELb0ELb1ELb0ELb0ELb0ELb0ELb1ELb1ELb0ELb1ELb1ELb0EEENS1_21CollectiveEpilogueFwdINS6_IJSA_NS7_ILi256EEESB_EEES9_SE_SG_Li256ELb0ELb1ELb1ELb0EEENS1_19SingleTileSchedulerILb0ELb1ELb1ELi128EEEEEEEEEvNT_6ParamsE,(.L_x_25 - _ZN7cutlass13device_kernelIN5flash11enable_sm90INS1_16FlashAttnFwdSm90INS1_25CollectiveMainloopFwdSm90ILi2EN4cute5tupleIJNS5_1CILi1EEES8_S8_EEENS6_IJNS7_ILi128EEENS7_ILi96EEENS7_ILi64EEEEEELi256ENS_6half_tEfNS_4arch4Sm90ELb0ELb1ELb0ELb0ELb0ELb0ELb1ELb1ELb0ELb1ELb1ELb0EEENS1_21CollectiveEpilogueFwdINS6_IJSA_NS7_ILi256EEESB_EEES9_SE_SG_Li256ELb0ELb1ELb1ELb0EEENS1_19SingleTileSchedulerILb0ELb1ELb1ELi128EEEEEEEEEvNT_6ParamsE)
        .other          _ZN7cutlass13device_kernelIN5flash11enable_sm90INS1_16FlashAttnFwdSm90INS1_25CollectiveMainloopFwdSm90ILi2EN4cute5tupleIJNS5_1CILi1EEES8_S8_EEENS6_IJNS7_ILi128EEENS7_ILi96EEENS7_ILi64EEEEEELi256ENS_6half_tEfNS_4arch4Sm90ELb0ELb1ELb0ELb0ELb0ELb0ELb1ELb1ELb0ELb1ELb1ELb0EEENS1_21CollectiveEpilogueFwdINS6_IJSA_NS7_ILi256EEESB_EEES9_SE_SG_Li256ELb0ELb1ELb1ELb0EEENS1_19SingleTileSchedulerILb0ELb1ELb1ELi128EEEEEEEEEvNT_6ParamsE,@"STO_CUDA_ENTRY STV_DEFAULT"
_ZN7cutlass13device_kernelIN5flash11enable_sm90INS1_16FlashAttnFwdSm90INS1_25CollectiveMainloopFwdSm90ILi2EN4cute5tupleIJNS5_1CILi1EEES8_S8_EEENS6_IJNS7_ILi128EEENS7_ILi96EEENS7_ILi64EEEEEELi256ENS_6half_tEfNS_4arch4Sm90ELb0ELb1ELb0ELb0ELb0ELb0ELb1ELb1ELb0ELb1ELb1ELb0EEENS1_21CollectiveEpilogueFwdINS6_IJSA_NS7_ILi256EEESB_EEES9_SE_SG_Li256ELb0ELb1ELb1ELb0EEENS1_19SingleTileSchedulerILb0ELb1ELb1ELi128EEEEEEEEEvNT_6ParamsE:
[----:B------:R-:W-:Y:S01]  /*0000*/  LDC R1, c[0x0][0x37c] ;  /* 0x0000df00ff017b82 */ /* 0x000fe20000000800 */
[----:B------:R-:W-:Y:S05]  /*0010*/  EXIT ;  /* 0x000000000000794d */ /* 0x000fea0003800000 */
.L_x_7:
        /* <DEDUP_REMOVED lines=14> */
.L_x_25:


//--------------------- .text._ZN7cutlass13device_kernelIN5flash11enable_sm90INS1_16FlashAttnFwdSm90INS1_25CollectiveMainloopFwdSm90ILi2EN4cute5tupleIJNS5_1CILi1EEES8_S8_EEENS6_IJNS7_ILi128EEENS7_ILi96EEENS7_ILi64EEEEEELi256ENS_6half_tEfNS_4arch4Sm90ELb0ELb1ELb0ELb1ELb0ELb0ELb0ELb1ELb0ELb1ELb1ELb0EEENS1_21CollectiveEpilogueFwdINS6_IJSA_NS7_ILi256EEESB_EEES9_SE_SG_Li256ELb1ELb1ELb1ELb0EEENS1_36VarlenDynamicPersistentTileSchedulerILi128ELi96ELi256ELi128ELb1ELb1ELb1ELb1ELb0ELb1EEEEEEEEEvNT_6ParamsE --------------------------
	.section	.text._ZN7cutlass13device_kernelIN5flash11enable_sm90INS1_16FlashAttnFwdSm90INS1_25CollectiveMainloopFwdSm90ILi2EN4cute5tupleIJNS5_1CILi1EEES8_S8_EEENS6_IJNS7_ILi128EEENS7_ILi96EEENS7_ILi64EEEEEELi256ENS_6half_tEfNS_4arch4Sm90ELb0ELb1ELb0ELb1ELb0ELb0ELb0ELb1ELb0ELb1ELb1ELb0EEENS1_21CollectiveEpilogueFwdINS6_IJSA_NS7_ILi256EEESB_EEES9_SE_SG_Li256ELb1ELb1ELb1ELb0EEENS1_36VarlenDynamicPersistentTileSchedulerILi128ELi96ELi256ELi128ELb1ELb1ELb1ELb1ELb0ELb1EEEEEEEEEvNT_6ParamsE,"ax",@progbits
	.align	128
.text._ZN7cutlass13device_kernelIN5flash11enable_sm90INS1_16FlashAttnFwdSm90INS1_25CollectiveMainloopFwdSm90ILi2EN4cute5tupleIJNS5_1CILi1EEES8_S8_EEENS6_IJNS7_ILi128EEENS7_ILi96EEENS7_ILi64EEEEEELi256ENS_6half_tEfNS_4arch4Sm90ELb0ELb1ELb0ELb1ELb0ELb0ELb0ELb1ELb0ELb1ELb1ELb0EEENS1_21CollectiveEpilogueFwdINS6_IJSA_NS7_ILi256EEESB_EEES9_SE_SG_Li256ELb1ELb1ELb1ELb0EEENS1_36VarlenDynamicPersistentTileSchedulerILi128ELi96ELi256ELi128ELb1ELb1ELb1ELb1ELb0ELb1EEEEEEEEEvNT_6ParamsE:
        .type           _ZN7cutlass13device_kernelIN5flash11enable_sm90INS1_16FlashAttnFwdSm90INS1_25CollectiveMainloopFwdSm90ILi2EN4cute5tupleIJNS5_1CILi1EEES8_S8_EEENS6_IJNS7_ILi128EEENS7_ILi96EEENS7_ILi64EEEEEELi256ENS_6half_tEfNS_4arch4Sm90ELb0ELb1ELb0ELb1ELb0ELb0ELb0ELb1ELb0ELb1ELb1ELb0EEENS1_21CollectiveEpilogueFwdINS6_IJSA_NS7_ILi256EEESB_EEES9_SE_SG_Li256ELb1ELb1ELb1ELb0EEENS1_36VarlenDynamicPersistentTileSchedulerILi128ELi96ELi256ELi128ELb1ELb1ELb1ELb1ELb0ELb1EEEEEEEEEvNT_6ParamsE,@function
        .size           _ZN7cutlass13device_kernelIN5flash11enable_sm90INS1_16FlashAttnFwdSm90INS1_25CollectiveMainloopFwdSm90ILi2EN4cute5tupleIJNS5_1CILi1EEES8_S8_EEENS6_IJNS7_ILi128EEENS7_ILi96EEENS7_ILi64EEEEEELi256ENS_6half_tEfNS_4arch4Sm90ELb0ELb1ELb0ELb1ELb0ELb0ELb0ELb1ELb0ELb1ELb1ELb0EEENS1_21CollectiveEpilogueFwdINS6_IJSA_NS7_ILi256EEESB_EEES9_SE_SG_Li256ELb1ELb1ELb1ELb0EEENS1_36VarlenDynamicPersistentTileSchedulerILi128ELi96ELi256ELi128ELb1ELb1ELb1ELb1ELb0ELb1EEEEEEEEEvNT_6ParamsE,(.L_x_26 - _ZN7cutlass13device_kernelIN5flash11enable_sm90INS1_16FlashAttnFwdSm90INS1_25CollectiveMainloopFwdSm90ILi2EN4cute5tupleIJNS5_1CILi1EEES8_S8_EEENS6_IJNS7_ILi128EEENS7_ILi96EEENS7_ILi64EEEEEELi256ENS_6half_tEfNS_4arch4Sm90ELb0ELb1ELb0ELb1ELb0ELb0ELb0ELb1ELb0ELb1ELb1ELb0EEENS1_21CollectiveEpilogueFwdINS6_IJSA_NS7_ILi256EEESB_EEES9_SE_SG_Li256ELb1ELb1ELb1ELb0EEENS1_36VarlenDynamicPersistentTileSchedulerILi128ELi96ELi256ELi128ELb1ELb1ELb1ELb1ELb0ELb1EEEEEEEEEvNT_6ParamsE)
        .other          _ZN7cutlass13device_kernelIN5flash11enable_sm90INS1_16FlashAttnFwdSm90INS1_25CollectiveMainloopFwdSm90ILi2EN4cute5tupleIJNS5_1CILi1EEES8_S8_EEENS6_IJNS7_ILi128EEENS7_ILi96EEENS7_ILi64EEEEEELi256ENS_6half_tEfNS_4arch4Sm90ELb0ELb1ELb0ELb1ELb0ELb0ELb0ELb1ELb0ELb1ELb1ELb0EEENS1_21CollectiveEpilogueFwdINS6_IJSA_NS7_ILi256EEESB_EEES9_SE_SG_Li256ELb1ELb1ELb1ELb0EEENS1_36VarlenDynamicPersistentTileSchedulerILi128ELi96ELi256ELi128ELb1ELb1ELb1ELb1ELb0ELb1EEEEEEEEEvNT_6ParamsE,@"STO_CUDA_ENTRY STV_DEFAULT"
_ZN7cutlass13device_kernelIN5flash11enable_sm90INS1_16FlashAttnFwdSm90INS1_25CollectiveMainloopFwdSm90ILi2EN4cute5tupleIJNS5_1CILi1EEES8_S8_EEENS6_IJNS7_ILi128EEENS7_ILi96EEENS7_ILi64EEEEEELi256ENS_6half_tEfNS_4arch4Sm90ELb0ELb1ELb0ELb1ELb0ELb0ELb0ELb1ELb0ELb1ELb1ELb0EEENS1_21CollectiveEpilogueFwdINS6_IJSA_NS7_ILi256EEESB_EEES9_SE_SG_Li256ELb1ELb1ELb1ELb0EEENS1_36VarlenDynamicPersistentTileSchedulerILi128ELi96ELi256ELi128ELb1ELb1ELb1ELb1ELb0ELb1EEEEEEEEEvNT_6ParamsE:
[----:B------:R-:W-:Y:S01]  /*0000*/  LDC R1, c[0x0][0x37c] ;  /* 0x0000df00ff017b82 */ /* 0x000fe20000000800 */
[----:B------:R-:W-:Y:S05]  /*0010*/  EXIT ;  /* 0x000000000000794d */ /* 0x000fea0003800000 */
.L_x_8:
        /* <DEDUP_REMOVED lines=14> */
.L_x_26:


//--------------------- .text._ZN7cutlass13device_kernelIN5flash11enable_sm90INS1_16FlashAttnFwdSm90INS1_25CollectiveMainloopFwdSm90ILi2EN4cute5tupleIJNS5_1CILi1EEES8_S8_EEENS6_IJNS7_ILi128EEENS7_ILi96EEENS7_ILi64EEEEEELi256ENS_6half_tEfNS_4arch4Sm90ELb0ELb1ELb0ELb1ELb0ELb1ELb0ELb1ELb0ELb1ELb1ELb0EEENS1_21CollectiveEpilogueFwdINS6_IJSA_NS7_ILi256EEESB_EEES9_SE_SG_Li256ELb1ELb1ELb1ELb0EEENS1_36VarlenDynamicPersistentTileSchedulerILi128ELi96ELi256ELi128ELb1ELb1ELb1ELb1ELb0ELb1EEEEEEEEEvNT_6ParamsE --------------------------
	.section	.text._ZN7cutlass13device_kernelIN5flash11enable_sm90INS1_16FlashAttnFwdSm90INS1_25CollectiveMainloopFwdSm90ILi2EN4cute5tupleIJNS5_1CILi1EEES8_S8_EEENS6_IJNS7_ILi128EEENS7_ILi96EEENS7_ILi64EEEEEELi256ENS_6half_tEfNS_4arch4Sm90ELb0ELb1ELb0ELb1ELb0ELb1ELb0ELb1ELb0ELb1ELb1ELb0EEENS1_21CollectiveEpilogueFwdINS6_IJSA_NS7_ILi256EEESB_EEES9_SE_SG_Li256ELb1ELb1ELb1ELb0EEENS1_36VarlenDynamicPersistentTileSchedulerILi128ELi96ELi256ELi128ELb1ELb1ELb1ELb1ELb0ELb1EEEEEEEEEvNT_6ParamsE,"ax",@progbits
	.align	128
.text._ZN7cutlass13device_kernelIN5flash11enable_sm90INS1_16FlashAttnFwdSm90INS1_25CollectiveMainloopFwdSm90ILi2EN4cute5tupleIJNS5_1CILi1EEES8_S8_EEENS6_IJNS7_ILi128EEENS7_ILi96EEENS7_ILi64EEEEEELi256ENS_6half_tEfNS_4arch4Sm90ELb0ELb1ELb0ELb1ELb0ELb1ELb0ELb1ELb0ELb1ELb1ELb0EEENS1_21CollectiveEpilogueFwdINS6_IJSA_NS7_ILi256EEESB_EEES9_SE_SG_Li256ELb1ELb1ELb1ELb0EEENS1_36VarlenDynamicPersistentTileSchedulerILi128ELi96ELi256ELi128ELb1ELb1ELb1ELb1ELb0ELb1EEEEEEEEEvNT_6ParamsE:
        .type           _ZN7cutlass13device_kernelIN5flash11enable_sm90INS1_16FlashAttnFwdSm90INS1_25CollectiveMainloopFwdSm90ILi2EN4cute5tupleIJNS5_1CILi1EEES8_S8_EEENS6_IJNS7_ILi128EEENS7_ILi96EEENS7_ILi64EEEEEELi256ENS_6half_tEfNS_4arch4Sm90ELb0ELb1ELb0ELb1ELb0ELb1ELb0ELb1ELb0ELb1ELb1ELb0EEENS1_21CollectiveEpilogueFwdINS6_IJSA_NS7_ILi256EEESB_EEES9_SE_SG_Li256ELb1ELb1ELb1ELb0EEENS1_36VarlenDynamicPersistentTileSchedulerILi128ELi96ELi256ELi128ELb1ELb1ELb1ELb1ELb0ELb1EEEEEEEEEvNT_6ParamsE,@function
        .size           _ZN7cutlass13device_kernelIN5flash11enable_sm90INS1_16FlashAttnFwdSm90INS1_25CollectiveMainloopFwdSm90ILi2EN4cute5tupleIJNS5_1CILi1EEES8_S8_EEENS6_IJNS7_ILi128EEENS7_ILi96EEENS7_ILi64EEEEEELi256ENS_6half_tEfNS_4arch4Sm90ELb0ELb1ELb0ELb1ELb0ELb1ELb0ELb1ELb0ELb1ELb1ELb0EEENS1_21CollectiveEpilogueFwdINS6_IJSA_NS7_ILi256EEESB_EEES9_SE_SG_Li256ELb1ELb1ELb1ELb0EEENS1_36VarlenDynamicPersistentTileSchedulerILi128ELi96ELi256ELi128ELb1ELb1ELb1ELb1ELb0ELb1EEEEEEEEEvNT_6ParamsE,(.L_x_27 - _ZN7cutlass13device_kernelIN5flash11enable_sm90INS1_16FlashAttnFwdSm90INS1_25CollectiveMainloopFwdSm90ILi2EN4cute5tupleIJNS5_1CILi1EEES8_S8_EEENS6_IJNS7_ILi128EEENS7_ILi96EEENS7_ILi64EEEEEELi256ENS_6half_tEfNS_4arch4Sm90ELb0ELb1ELb0ELb1ELb0ELb1ELb0ELb1ELb0ELb1ELb1ELb0EEENS1_21CollectiveEpilogueFwdINS6_IJSA_NS7_ILi256EEESB_EEES9_SE_SG_Li256ELb1ELb1ELb1ELb0EEENS1_36VarlenDynamicPersistentTileSchedulerILi128ELi96ELi256ELi128ELb1ELb1ELb1ELb1ELb0ELb1EEEEEEEEEvNT_6ParamsE)
        .other          _ZN7cutlass13device_kernelIN5flash11enable_sm90INS1_16FlashAttnFwdSm90INS1_25CollectiveMainloopFwdSm90ILi2EN4cute5tupleIJNS5_1CILi1EEES8_S8_EEENS6_IJNS7_ILi128EEENS7_ILi96EEENS7_ILi64EEEEEELi256ENS_6half_tEfNS_4arch4Sm90ELb0ELb1ELb0ELb1ELb0ELb1ELb0ELb1ELb0ELb1ELb1ELb0EEENS1_21CollectiveEpilogueFwdINS6_IJSA_NS7_ILi256EEESB_EEES9_SE_SG_Li256ELb1ELb1ELb1ELb0EEENS1_36VarlenDynamicPersistentTileSchedulerILi128ELi96ELi256ELi128ELb1ELb1ELb1ELb1ELb0ELb1EEEEEEEEEvNT_6ParamsE,@"STO_CUDA_ENTRY STV_DEFAULT"
_ZN7cutlass13device_kernelIN5flash11enable_sm90INS1_16FlashAttnFwdSm90INS1_25CollectiveMainloopFwdSm90ILi2EN4cute5tupleIJNS5_1CILi1EEES8_S8_EEENS6_IJNS7_ILi128EEENS7_ILi96EEENS7_ILi64EEEEEELi256ENS_6half_tEfNS_4arch4Sm90ELb0ELb1ELb0ELb1ELb0ELb1ELb0ELb1ELb0ELb1ELb1ELb0EEENS1_21CollectiveEpilogueFwdINS6_IJSA_NS7_ILi256EEESB_EEES9_SE_SG_Li256ELb1ELb1ELb1ELb0EEENS1_36VarlenDynamicPersistentTileSchedulerILi128ELi96ELi256ELi128ELb1ELb1ELb1ELb1ELb0ELb1EEEEEEEEEvNT_6ParamsE:
[----:B------:R-:W-:Y:S01]  /*0000*/  LDC R1, c[0x0][0x37c] ;  /* 0x0000df00ff017b82 */ /* 0x000fe20000000800 */
[----:B------:R-:W-:Y:S05]  /*0010*/  EXIT ;  /* 0x000000000000794d */ /* 0x000fea0003800000 */
.L_x_9:
        /* <DEDUP_REMOVED lines=14> */
.L_x_27:


//--------------------- .text._ZN7cutlass13device_kernelIN5flash11enable_sm90INS1_16FlashAttnFwdSm90INS1_25CollectiveMainloopFwdSm90ILi2EN4cute5tupleIJNS5_1CILi1EEES8_S8_EEENS6_IJNS7_ILi128EEENS7_ILi96EEENS7_ILi64EEEEEELi256ENS_6half_tEfNS_4arch4Sm90ELb0ELb1ELb0ELb1ELb0ELb0ELb1ELb1ELb0ELb1ELb1ELb0EEENS1_21CollectiveEpilogueFwdINS6_IJSA_NS7_ILi256EEESB_EEES9_SE_SG_Li256ELb1ELb1ELb1ELb0EEENS1_36VarlenDynamicPersistentTileSchedulerILi128ELi96ELi256ELi128ELb1ELb1ELb1ELb1ELb0ELb1EEEEEEEEEvNT_6ParamsE --------------------------
	.section	.text._ZN7cutlass13device_kernelIN5flash11enable_sm90INS1_16FlashAttnFwdSm90INS1_25CollectiveMainloopFwdSm90ILi2EN4cute5tupleIJNS5_1CILi1EEES8_S8_EEENS6_IJNS7_ILi128EEENS7_ILi96EEENS7_ILi64EEEEEELi256ENS_6half_tEfNS_4arch4Sm90ELb0ELb1ELb0ELb1ELb0ELb0ELb1ELb1ELb0ELb1ELb1ELb0EEENS1_21CollectiveEpilogueFwdINS6_IJSA_NS7_ILi256EEESB_EEES9_SE_SG_Li256ELb1ELb1ELb1ELb0EEENS1_36VarlenDynamicPersistentTileSchedulerILi128ELi96ELi256ELi128ELb1ELb1ELb1ELb1ELb0ELb1EEEEEEEEEvNT_6ParamsE,"ax",@progbits
	.align	128
.text._ZN7cutlass13device_kernelIN5flash11enable_sm90INS1_16FlashAttnFwdSm90INS1_25CollectiveMainloopFwdSm90ILi2EN4cute5tupleIJNS5_1CILi1EEES8_S8_EEENS6_IJNS7_ILi128EEENS7_ILi96EEENS7_ILi64EEEEEELi256ENS_6half_tEfNS_4arch4Sm90ELb0ELb1ELb0ELb1ELb0ELb0ELb1ELb1ELb0ELb1ELb1ELb0EEENS1_21CollectiveEpilogueFwdINS6_IJSA_NS7_ILi256EEESB_EEES9_SE_SG_Li256ELb1ELb1ELb1ELb0EEENS1_36VarlenDynamicPersistentTileSchedulerILi128ELi96ELi256ELi128ELb1ELb1ELb1ELb1ELb0ELb1EEEEEEEEEvNT_6ParamsE:
        .type           _ZN7cutlass13device_kernelIN5flash11enable_sm90INS1_16FlashAttnFwdSm90INS1_25CollectiveMainloopFwdSm90ILi2EN4cute5tupleIJNS5_1CILi1EEES8_S8_EEENS6_IJNS7_ILi128EEENS7_ILi96EEENS7_ILi64EEEEEELi256ENS_6half_tEfNS_4arch4Sm90ELb0ELb1ELb0ELb1ELb0ELb0ELb1ELb1ELb0ELb1ELb1ELb0EEENS1_21CollectiveEpilogueFwdINS6_IJSA_NS7_ILi256EEESB_EEES9_SE_SG_Li256ELb1ELb1ELb1ELb0EEENS1_36VarlenDynamicPersistentTileSchedulerILi128ELi96ELi256ELi128ELb1ELb1ELb1ELb1ELb0ELb1EEEEEEEEEvNT_6ParamsE,@function
        .size           _ZN7cutlass13device_kernelIN5flash11enable_sm90INS1_16FlashAttnFwdSm90INS1_25CollectiveMainloopFwdSm90ILi2EN4cute5tupleIJNS5_1CILi1EEES8_S8_EEENS6_IJNS7_ILi128EEENS7_ILi96EEENS7_ILi64EEEEEELi256ENS_6half_tEfNS_4arch4Sm90ELb0ELb1ELb0ELb1ELb0ELb0ELb1ELb1ELb0ELb1ELb1ELb0EEENS1_21CollectiveEpilogueFwdINS6_IJSA_NS7_ILi256EEESB_EEES9_SE_SG_Li256ELb1ELb1ELb1ELb0EEENS1_36VarlenDynamicPersistentTileSchedulerILi128ELi96ELi256ELi128ELb1ELb1ELb1ELb1ELb0ELb1EEEEEEEEEvNT_6ParamsE,(.L_x_28 - _ZN7cutlass13device_kernelIN5flash11enable_sm90INS1_16FlashAttnFwdSm90INS1_25CollectiveMainloopFwdSm90ILi2EN4cute5tupleIJNS5_1CILi1EEES8_S8_EEENS6_IJNS7_ILi128EEENS7_ILi96EEENS7_ILi64EEEEEELi256ENS_6half_tEfNS_4arch4Sm90ELb0ELb1ELb0ELb1ELb0ELb0ELb1ELb1ELb0ELb1ELb1ELb0EEENS1_21CollectiveEpilogueFwdINS6_IJSA_NS7_ILi256EEESB_EEES9_SE_SG_Li256ELb1ELb1ELb1ELb0EEENS1_36VarlenDynamicPersistentTileSchedulerILi128ELi96ELi256ELi128ELb1ELb1ELb1ELb1ELb0ELb1EEEEEEEEEvNT_6ParamsE)
        .other          _ZN7cutlass13device_kernelIN5flash11enable_sm90INS1_16FlashAttnFwdSm90INS1_25CollectiveMainloopFwdSm90ILi2EN4cute5tupleIJNS5_1CILi1EEES8_S8_EEENS6_IJNS7_ILi128EEENS7_ILi96EEENS7_ILi64EEEEEELi256ENS_6half_tEfNS_4arch4Sm90ELb0ELb1ELb0ELb1ELb0ELb0ELb1ELb1ELb0ELb1ELb1ELb0EEENS1_21CollectiveEpilogueFwdINS6_IJSA_NS7_ILi256EEESB_EEES9_SE_SG_Li256ELb1ELb1ELb1ELb0EEENS1_36VarlenDynamicPersistentTileSchedulerILi128ELi96ELi256ELi128ELb1ELb1ELb1ELb1ELb0ELb1EEEEEEEEEvNT_6ParamsE,@"STO_CUDA_ENTRY STV_DEFAULT"
_ZN7cutlass13device_kernelIN5flash11enable_sm90INS1_16FlashAttnFwdSm90INS1_25CollectiveMainloopFwdSm90ILi2EN4cute5tupleIJNS5_1CILi1EEES8_S8_EEENS6_IJNS7_ILi128EEENS7_ILi96EEENS7_ILi64EEEEEELi256ENS_6half_tEfNS_4arch4Sm90ELb0ELb1ELb0ELb1ELb0ELb0ELb1ELb1ELb0ELb1ELb1ELb0EEENS1_21CollectiveEpilogueFwdINS6_IJSA_NS7_ILi256EEESB_EEES9_SE_SG_Li256ELb1ELb1ELb1ELb0EEENS1_36VarlenDynamicPersistentTileSchedulerILi128ELi96ELi256ELi128ELb1ELb1ELb1ELb1ELb0ELb1EEEEEEEEEvNT_6ParamsE:
[----:B------:R-:W-:Y:S01]  /*0000*/  LDC R1, c[0x0][0x37c] ;  /* 0x0000df00ff017b82 */ /* 0x000fe20000000800 */
[----:B------:R-:W-:Y:S05]  /*0010*/  EXIT ;  /* 0x000000000000794d */ /* 0x000fea0003800000 */
.L_x_10:
        /* <DEDUP_REMOVED lines=14> */
.L_x_28:


//--------------------- .text._ZN7cutlass13device_kernelIN5flash11enable_sm90INS1_16FlashAttnFwdSm90INS1_25CollectiveMainloopFwdSm90ILi2EN4cute5tupleIJNS5_1CILi1EEES8_S8_EEENS6_IJNS7_ILi128EEENS7_ILi96EEENS7_ILi64EEEEEELi256ENS_6half_tEfNS_4arch4Sm90ELb0ELb1ELb0ELb1ELb0ELb1ELb1ELb1ELb0ELb1ELb1ELb0EEENS1_21CollectiveEpilogueFwdINS6_IJSA_NS7_ILi256EEESB_EEES9_SE_SG_Li256ELb1ELb1ELb1ELb0EEENS1_36VarlenDynamicPersistentTileSchedulerILi128ELi96ELi256ELi128ELb1ELb1ELb1ELb1ELb0ELb1EEEEEEEEEvNT_6ParamsE --------------------------
	.section	.text._ZN7cutlass13device_kernelIN5flash11enable_sm90INS1_16FlashAttnFwdSm90INS1_25CollectiveMainloopFwdSm90ILi2EN4cute5tupleIJNS5_1CILi1EEES8_S8_EEENS6_IJNS7_ILi128EEENS7_ILi96EEENS7_ILi64EEEEEELi256ENS_6half_tEfNS_4arch4Sm90ELb0ELb1ELb0ELb1ELb0ELb1ELb1ELb1ELb0ELb1ELb1ELb0EEENS1_21CollectiveEpilogueFwdINS6_IJSA_NS7_ILi256EEESB_EEES9_SE_SG_Li256ELb1ELb1ELb1ELb0EEENS1_36VarlenDynamicPersistentTileSchedulerILi128ELi96ELi256ELi128ELb1ELb1ELb1ELb1ELb0ELb1EEEEEEEEEvNT_6ParamsE,"ax",@progbits
	.align	128
.text._ZN7cutlass13device_kernelIN5flash11enable_sm90INS1_16FlashAttnFwdSm90INS1_25CollectiveMainloopFwdSm90ILi2EN4cute5tupleIJNS5_1CILi1EEES8_S8_EEENS6_IJNS7_ILi128EEENS7_ILi96EEENS7_ILi64EEEEEELi256ENS_6half_tEfNS_4arch4Sm90ELb0ELb1ELb0ELb1ELb0ELb1ELb1ELb1ELb0ELb1ELb1ELb0EEENS1_21CollectiveEpilogueFwdINS6_IJSA_NS7_ILi256EEESB_EEES9_SE_SG_Li256ELb1ELb1ELb1ELb0EEENS1_36VarlenDynamicPersistentTileSchedulerILi128ELi96ELi256ELi128ELb1ELb1ELb1ELb1ELb0ELb1EEEEEEEEEvNT_6ParamsE:
        .type           _ZN7cutlass13device_kernelIN5flash11enable_sm90INS1_16FlashAttnFwdSm90INS1_25CollectiveMainloopFwdSm90ILi2EN4cute5tupleIJNS5_1CILi1EEES8_S8_EEENS6_IJNS7_ILi128EEENS7_ILi96EEENS7_ILi64EEEEEELi256ENS_6half_tEfNS_4arch4Sm90ELb0ELb1ELb0ELb1ELb0ELb1ELb1ELb1ELb0ELb1ELb1ELb0EEENS1_21CollectiveEpilogueFwdINS6_IJSA_NS7_ILi256EEESB_EEES9_SE_SG_Li256ELb1ELb1ELb1ELb0EEENS1_36VarlenDynamicPersistentTileSchedulerILi128ELi96ELi256ELi128ELb1ELb1ELb1ELb1ELb0ELb1EEEEEEEEEvNT_6ParamsE,@function
        .size           _ZN7cutlass13device_kernelIN5flash11enable_sm90INS1_16FlashAttnFwdSm90INS1_25CollectiveMainloopFwdSm90ILi2EN4cute5tupleIJNS5_1CILi1EEES8_S8_EEENS6_IJNS7_ILi128EEENS7_ILi96EEENS7_ILi64EEEEEELi256ENS_6half_tEfNS_4arch4Sm90ELb0ELb1ELb0ELb1ELb0ELb1ELb1ELb1ELb0ELb1ELb1ELb0EEENS1_21CollectiveEpilogueFwdINS6_IJSA_NS7_ILi256EEESB_EEES9_SE_SG_Li256ELb1ELb1ELb1ELb0EEENS1_36VarlenDynamicPersistentTileSchedulerILi128ELi96ELi256ELi128ELb1ELb1ELb1ELb1ELb0ELb1EEEEEEEEEvNT_6ParamsE,(.L_x_29 - _ZN7cutlass13device_kernelIN5flash11enable_sm90INS1_16FlashAttnFwdSm90INS1_25CollectiveMainloopFwdSm90ILi2EN4cute5tupleIJNS5_1CILi1EEES8_S8_EEENS6_IJNS7_ILi128EEENS7_ILi96EEENS7_ILi64EEEEEELi256ENS_6half_tEfNS_4arch4Sm90ELb0ELb1ELb0ELb1ELb0ELb1ELb1ELb1ELb0ELb1ELb1ELb0EEENS1_21CollectiveEpilogueFwdINS6_IJSA_NS7_ILi256EEESB_EEES9_SE_SG_Li256ELb1ELb1ELb1ELb0EEENS1_36VarlenDynamicPersistentTileSchedulerILi128ELi96ELi256ELi128ELb1ELb1ELb1ELb1ELb0ELb1EEEEEEEEEvNT_6ParamsE)
        .other          _ZN7cutlass13device_kernelIN5flash11enable_sm90INS1_16FlashAttnFwdSm90INS1_25CollectiveMainloopFwdSm90ILi2EN4cute5tupleIJNS5_1CILi1EEES8_S8_EEENS6_IJNS7_ILi128EEENS7_ILi96EEENS7_ILi64EEEEEELi256ENS_6half_tEfNS_4arch4Sm90ELb0ELb1ELb0ELb1ELb0ELb1ELb1ELb1ELb0ELb1ELb1ELb0EEENS1_21CollectiveEpilogueFwdINS6_IJSA_NS7_ILi256EEESB_EEES9_SE_SG_Li256ELb1ELb1ELb1ELb0EEENS1_36VarlenDynamicPersistentTileSchedulerILi128ELi96ELi256ELi128ELb1ELb1ELb1ELb1ELb0ELb1EEEEEEEEEvNT_6ParamsE,@"STO_CUDA_ENTRY STV_DEFAULT"
_ZN7cutlass13device_kernelIN5flash11enable_sm90INS1_16FlashAttnFwdSm90INS1_25CollectiveMainloopFwdSm90ILi2EN4cute5tupleIJNS5_1CILi1EEES8_S8_EEENS6_IJNS7_ILi128EEENS7_ILi96EEENS7_ILi64EEEEEELi256ENS_6half_tEfNS_4arch4Sm90ELb0ELb1ELb0ELb1ELb0ELb1ELb1ELb1ELb0ELb1ELb1ELb0EEENS1_21CollectiveEpilogueFwdINS6_IJSA_NS7_ILi256EEESB_EEES9_SE_SG_Li256ELb1ELb1ELb1ELb0EEENS1_36VarlenDynamicPersistentTileSchedulerILi128ELi96ELi256ELi128ELb1ELb1ELb1ELb1ELb0ELb1EEEEEEEEEvNT_6ParamsE:
[----:B------:R-:W-:Y:S01]  /*0000*/  LDC R1, c[0x0][0x37c] ;  /* 0x0000df00ff017b82 */ /* 0x000fe20000000800 */
[----:B------:R-:W-:Y:S05]  /*0010*/  EXIT ;  /* 0x000000000000794d */ /* 0x000fea0003800000 */
.L_x_11:
        /* <DEDUP_REMOVED lines=14> */
.L_x_29:


//--------------------- .text._ZN7cutlass13device_kernelIN5flash11enable_sm90INS1_16FlashAttnFwdSm90INS1_25CollectiveMainloopFwdSm90ILi2EN4cute5tupleIJNS5_1CILi1EEES8_S8_EEENS6_IJNS7_ILi128EEENS7_ILi96EEENS7_ILi64EEEEEELi256ENS_6half_tEfNS_4arch4Sm90ELb1ELb0ELb0ELb0ELb0ELb0ELb0ELb1ELb0ELb1ELb1ELb0EEENS1_21CollectiveEpilogueFwdINS6_IJSA_NS7_ILi256EEESB_EEES9_SE_SG_Li256ELb0ELb1ELb1ELb0EEENS1_19SingleTileSchedulerILb0ELb1ELb1ELi128EEEEEEEEEvNT_6ParamsE --------------------------
	.section	.text._ZN7cutlass13device_kernelIN5flash11enable_sm90INS1_16FlashAttnFwdSm90INS1_25CollectiveMainloopFwdSm90ILi2EN4cute5tupleIJNS5_1CILi1EEES8_S8_EEENS6_IJNS7_ILi128EEENS7_ILi96EEENS7_ILi64EEEEEELi256ENS_6half_tEfNS_4arch4Sm90ELb1ELb0ELb0ELb0ELb0ELb0ELb0ELb1ELb0ELb1ELb1ELb0EEENS1_21CollectiveEpilogueFwdINS6_IJSA_NS7_ILi256EEESB_EEES9_SE_SG_Li256ELb0ELb1ELb1ELb0EEENS1_19SingleTileSchedulerILb0ELb1ELb1ELi128EEEEEEEEEvNT_6ParamsE,"ax",@progbits
	.align	128
.text._ZN7cutlass13device_kernelIN5flash11enable_sm90INS1_16FlashAttnFwdSm90INS1_25CollectiveMainloopFwdSm90ILi2EN4cute5tupleIJNS5_1CILi1EEES8_S8_EEENS6_IJNS7_ILi128EEENS7_ILi96EEENS7_ILi64EEEEEELi256ENS_6half_tEfNS_4arch4Sm90ELb1ELb0ELb0ELb0ELb0ELb0ELb0ELb1ELb0ELb1ELb1ELb0EEENS1_21CollectiveEpilogueFwdINS6_IJSA_NS7_ILi256EEESB_EEES9_SE_SG_Li256ELb0ELb1ELb1ELb0EEENS1_19SingleTileSchedulerILb0ELb1ELb1ELi128EEEEEEEEEvNT_6ParamsE:
        .type           _ZN7cutlass13device_kernelIN5flash11enable_sm90INS1_16FlashAttnFwdSm90INS1_25CollectiveMainloopFwdSm90ILi2EN4cute5tupleIJNS5_1CILi1EEES8_S8_EEENS6_IJNS7_ILi128EEENS7_ILi96EEENS7_ILi64EEEEEELi256ENS_6half_tEfNS_4arch4Sm90ELb1ELb0ELb0ELb0ELb0ELb0ELb0ELb1ELb0ELb1ELb1ELb0EEENS1_21CollectiveEpilogueFwdINS6_IJSA_NS7_ILi256EEESB_EEES9_SE_SG_Li256ELb0ELb1ELb1ELb0EEENS1_19SingleTileSchedulerILb0ELb1ELb1ELi128EEEEEEEEEvNT_6ParamsE,@function
        .size           _ZN7cutlass13device_kernelIN5flash11enable_sm90INS1_16FlashAttnFwdSm90INS1_25CollectiveMainloopFwdSm90ILi2EN4cute5tupleIJNS5_1CILi1EEES8_S8_EEENS6_IJNS7_ILi128EEENS7_ILi96EEENS7_ILi64EEEEEELi256ENS_6half_tEfNS_4arch4Sm90ELb1ELb0ELb0ELb0ELb0ELb0ELb0ELb1ELb0ELb1ELb1ELb0EEENS1_21CollectiveEpilogueFwdINS6_IJSA_NS7_ILi256EEESB_EEES9_SE_SG_Li256ELb0ELb1ELb1ELb0EEENS1_19SingleTileSchedulerILb0ELb1ELb1ELi128EEEEEEEEEvNT_6ParamsE,(.L_x_30 - _ZN7cutlass13device_kernelIN5flash11enable_sm90INS1_16FlashAttnFwdSm90INS1_25CollectiveMainloopFwdSm90ILi2EN4cute5tupleIJNS5_1CILi1EEES8_S8_EEENS6_IJNS7_ILi128EEENS7_ILi96EEENS7_ILi64EEEEEELi256ENS_6half_tEfNS_4arch4Sm90ELb1ELb0ELb0ELb0ELb0ELb0ELb0ELb1ELb0ELb1ELb1ELb0EEENS1_21CollectiveEpilogueFwdINS6_IJSA_NS7_ILi256EEESB_EEES9_SE_SG_Li256ELb0ELb1ELb1ELb0EEENS1_19SingleTileSchedulerILb0ELb1ELb1ELi128EEEEEEEEEvNT_6ParamsE)
        .other          _ZN7cutlass13device_kernelIN5flash11enable_sm90INS1_16FlashAttnFwdSm90INS1_25CollectiveMainloopFwdSm90ILi2EN4cute5tupleIJNS5_1CILi1EEES8_S8_EEENS6_IJNS7_ILi128EEENS7_ILi96EEENS7_ILi64EEEEEELi256ENS_6half_tEfNS_4arch4Sm90ELb1ELb0ELb0ELb0ELb0ELb0ELb0ELb1ELb0ELb1ELb1ELb0EEENS1_21CollectiveEpilogueFwdINS6_IJSA_NS7_ILi256EEESB_EEES9_SE_SG_Li256ELb0ELb1ELb1ELb0EEENS1_19SingleTileSchedulerILb0ELb1ELb1ELi128EEEEEEEEEvNT_6ParamsE,@"STO_CUDA_ENTRY STV_DEFAULT"
_ZN7cutlass13device_kernelIN5flash11enable_sm90INS1_16FlashAttnFwdSm90INS1_25CollectiveMainloopFwdSm90ILi2EN4cute5tupleIJNS5_1CILi1EEES8_S8_EEENS6_IJNS7_ILi128EEENS7_ILi96EEENS7_ILi64EEEEEELi256ENS_6half_tEfNS_4arch4Sm90ELb1ELb0ELb0ELb0ELb0ELb0ELb0ELb1ELb0ELb1ELb1ELb0EEENS1_21CollectiveEpilogueFwdINS6_IJSA_NS7_ILi256EEESB_EEES9_SE_SG_Li256ELb0ELb1ELb1ELb0EEENS1_19SingleTileSchedulerILb0ELb1ELb1ELi128EEEEEEEEEvNT_6ParamsE:
[----:B------:R-:W-:Y:S01]  /*0000*/  LDC R1, c[0x0][0x37c] ;  /* 0x0000df00ff017b82 */ /* 0x000fe20000000800 */
[----:B------:R-:W-:Y:S05]  /*0010*/  EXIT ;  /* 0x000000000000794d */ /* 0x000fea0003800000 */
.L_x_12:
        /* <DEDUP_REMOVED lines=14> */
.L_x_30:


//--------------------- .text._ZN7cutlass13device_kernelIN5flash11enable_sm90INS1_16FlashAttnFwdSm90INS1_25CollectiveMainloopFwdSm90ILi2EN4cute5tupleIJNS5_1CILi1EEES8_S8_EEENS6_IJNS7_ILi128EEENS7_ILi96EEENS7_ILi64EEEEEELi256ENS_6half_tEfNS_4arch4Sm90ELb1ELb0ELb0ELb0ELb0ELb0ELb1ELb1ELb0ELb1ELb1ELb0EEENS1_21CollectiveEpilogueFwdINS6_IJSA_NS7_ILi256EEESB_EEES9_SE_SG_Li256ELb0ELb1ELb1ELb0EEENS1_19SingleTileSchedulerILb0ELb1ELb1ELi128EEEEEEEEEvNT_6ParamsE --------------------------
	.section	.text._ZN7cutlass13device_kernelIN5flash11enable_sm90INS1_16FlashAttnFwdSm90INS1_25CollectiveMainloopFwdSm90ILi2EN4cute5tupleIJNS5_1CILi1EEES8_S8_EEENS6_IJNS7_ILi128EEENS7_ILi96EEENS7_ILi64EEEEEELi256ENS_6half_tEfNS_4arch4Sm90ELb1ELb0ELb0ELb0ELb0ELb0ELb1ELb1ELb0ELb1ELb1ELb0EEENS1_21CollectiveEpilogueFwdINS6_IJSA_NS7_ILi256EEESB_EEES9_SE_SG_Li256ELb0ELb1ELb1ELb0EEENS1_19SingleTileSchedulerILb0ELb1ELb1ELi128EEEEEEEEEvNT_6ParamsE,"ax",@progbits
	.align	128
.text._ZN7cutlass13device_kernelIN5flash11enable_sm90INS1_16FlashAttnFwdSm90INS1_25CollectiveMainloopFwdSm90ILi2EN4cute5tupleIJNS5_1CILi1EEES8_S8_EEENS6_IJNS7_ILi128EEENS7_ILi96EEENS7_ILi64EEEEEELi256ENS_6half_tEfNS_4arch4Sm90ELb1ELb0ELb0ELb0ELb0ELb0ELb1ELb1ELb0ELb1ELb1ELb0EEENS1_21CollectiveEpilogueFwdINS6_IJSA_NS7_ILi256EEESB_EEES9_SE_SG_Li256ELb0ELb1ELb1ELb0EEENS1_19SingleTileSchedulerILb0ELb1ELb1ELi128EEEEEEEEEvNT_6ParamsE:
        .type           _ZN7cutlass13device_kernelIN5flash11enable_sm90INS1_16FlashAttnFwdSm90INS1_25CollectiveMainloopFwdSm90ILi2EN4cute5tupleIJNS5_1CILi1EEES8_S8_EEENS6_IJNS7_ILi128EEENS7_ILi96EEENS7_ILi64EEEEEELi256ENS_6half_tEfNS_4arch4Sm90ELb1ELb0ELb0ELb0ELb0ELb0ELb1ELb1ELb0ELb1ELb1ELb0EEENS1_21CollectiveEpilogueFwdINS6_IJSA_NS7_ILi256EEESB_EEES9_SE_SG_Li256ELb0ELb1ELb1ELb0EEENS1_19SingleTileSchedulerILb0ELb1ELb1ELi128EEEEEEEEEvNT_6ParamsE,@function
        .size           _ZN7cutlass13device_kernelIN5flash11enable_sm90INS1_16FlashAttnFwdSm90INS1_25CollectiveMainloopFwdSm90ILi2EN4cute5tupleIJNS5_1CILi1EEES8_S8_EEENS6_IJNS7_ILi128EEENS7_ILi96EEENS7_ILi64EEEEEELi256ENS_6half_tEfNS_4arch4Sm90ELb1ELb0ELb0ELb0ELb0ELb0ELb1ELb1ELb0ELb1ELb1ELb0EEENS1_21CollectiveEpilogueFwdINS6_IJSA_NS7_ILi256EEESB_EEES9_SE_SG_Li256ELb0ELb1ELb1ELb0EEENS1_19SingleTileSchedulerILb0ELb1ELb1ELi128EEEEEEEEEvNT_6ParamsE,(.L_x_31 - _ZN7cutlass13device_kernelIN5flash11enable_sm90INS1_16FlashAttnFwdSm90INS1_25CollectiveMainloopFwdSm90ILi2EN4cute5tupleIJNS5_1CILi1EEES8_S8_EEENS6_IJNS7_ILi128EEENS7_ILi96EEENS7_ILi64EEEEEELi256ENS_6half_tEfNS_4arch4Sm90ELb1ELb0ELb0ELb0ELb0ELb0ELb1ELb1ELb0ELb1ELb1ELb0EEENS1_21CollectiveEpilogueFwdINS6_IJSA_NS7_ILi256EEESB_EEES9_SE_SG_Li256ELb0ELb1ELb1ELb0EEENS1_19SingleTileSchedulerILb0ELb1ELb1ELi128EEEEEEEEEvNT_6ParamsE)
        .other          _ZN7cutlass13device_kernelIN5flash11enable_sm90INS1_16FlashAttnFwdSm90INS1_25CollectiveMainloopFwdSm90ILi2EN4cute5tupleIJNS5_1CILi1EEES8_S8_EEENS6_IJNS7_ILi128EEENS7_ILi96EEENS7_ILi64EEEEEELi256ENS_6half_tEfNS_4arch4Sm90ELb1ELb0ELb0ELb0ELb0ELb0ELb1ELb1ELb0ELb1ELb1ELb0EEENS1_21CollectiveEpilogueFwdINS6_IJSA_NS7_ILi256EEESB_EEES9_SE_SG_Li256ELb0ELb1ELb1ELb0EEENS1_19SingleTileSchedulerILb0ELb1ELb1ELi128EEEEEEEEEvNT_6ParamsE,@"STO_CUDA_ENTRY STV_DEFAULT"
_ZN7cutlass13device_kernelIN5flash11enable_sm90INS1_16FlashAttnFwdSm90INS1_25CollectiveMainloopFwdSm90ILi2EN4cute5tupleIJNS5_1CILi1EEES8_S8_EEENS6_IJNS7_ILi128EEENS7_ILi96EEENS7_ILi64EEEEEELi256ENS_6half_tEfNS_4arch4Sm90ELb1ELb0ELb0ELb0ELb0ELb0ELb1ELb1ELb0ELb1ELb1ELb0EEENS1_21CollectiveEpilogueFwdINS6_IJSA_NS7_ILi256EEESB_EEES9_SE_SG_Li256ELb0ELb1ELb1ELb0EEENS1_19SingleTileSchedulerILb0ELb1ELb1ELi128EEEEEEEEEvNT_6ParamsE:
[----:B------:R-:W-:Y:S01]  /*0000*/  LDC R1, c[0x0][0x37c] ;  /* 0x0000df00ff017b82 */ /* 0x000fe20000000800 */
[----:B------:R-:W-:Y:S05]  /*0010*/  EXIT ;  /* 0x000000000000794d */ /* 0x000fea0003800000 */
.L_x_13:
        /* <DEDUP_REMOVED lines=14> */
.L_x_31:


//--------------------- .text._ZN7cutlass13device_kernelIN5flash11enable_sm90INS1_16FlashAttnFwdSm90INS1_25CollectiveMainloopFwdSm90ILi2EN4cute5tupleIJNS5_1CILi1EEES8_S8_EEENS6_IJNS7_ILi128EEENS7_ILi96EEENS7_ILi64EEEEEELi256ENS_6half_tEfNS_4arch4Sm90ELb1ELb0ELb0ELb1ELb0ELb0ELb0ELb1ELb0ELb1ELb1ELb0EEENS1_21CollectiveEpilogueFwdINS6_IJSA_NS7_ILi256EEESB_EEES9_SE_SG_Li256ELb1ELb1ELb1ELb0EEENS1_36VarlenDynamicPersistentTileSchedulerILi128ELi96ELi256ELi128ELb1ELb1ELb1ELb1ELb1ELb1EEEEEEEEEvNT_6ParamsE --------------------------
	.section	.text._ZN7cutlass13device_kernelIN5flash11enable_sm90INS1_16FlashAttnFwdSm90INS1_25CollectiveMainloopFwdSm90ILi2EN4cute5tupleIJNS5_1CILi1EEES8_S8_EEENS6_IJNS7_ILi128EEENS7_ILi96EEENS7_ILi64EEEEEELi256ENS_6half_tEfNS_4arch4Sm90ELb1ELb0ELb0ELb1ELb0ELb0ELb0ELb1ELb0ELb1ELb1ELb0EEENS1_21CollectiveEpilogueFwdINS6_IJSA_NS7_ILi256EEESB_EEES9_SE_SG_Li256ELb1ELb1ELb1ELb0EEENS1_36VarlenDynamicPersistentTileSchedulerILi128ELi96ELi256ELi128ELb1ELb1ELb1ELb1ELb1ELb1EEEEEEEEEvNT_6ParamsE,"ax",@progbits
	.align	128
.text._ZN7cutlass13device_kernelIN5flash11enable_sm90INS1_16FlashAttnFwdSm90INS1_25CollectiveMainloopFwdSm90ILi2EN4cute5tupleIJNS5_1CILi1EEES8_S8_EEENS6_IJNS7_ILi128EEENS7_ILi96EEENS7_ILi64EEEEEELi256ENS_6half_tEfNS_4arch4Sm90ELb1ELb0ELb0ELb1ELb0ELb0ELb0ELb1ELb0ELb1ELb1ELb0EEENS1_21CollectiveEpilogueFwdINS6_IJSA_NS7_ILi256EEESB_EEES9_SE_SG_Li256ELb1ELb1ELb1ELb0EEENS1_36VarlenDynamicPersistentTileSchedulerILi128ELi96ELi256ELi128ELb1ELb1ELb1ELb1ELb1ELb1EEEEEEEEEvNT_6ParamsE:
        .type           _ZN7cutlass13device_kernelIN5flash11enable_sm90INS1_16FlashAttnFwdSm90INS1_25CollectiveMainloopFwdSm90ILi2EN4cute5tupleIJNS5_1CILi1EEES8_S8_EEENS6_IJNS7_ILi128EEENS7_ILi96EEENS7_ILi64EEEEEELi256ENS_6half_tEfNS_4arch4Sm90ELb1ELb0ELb0ELb1ELb0ELb0ELb0ELb1ELb0ELb1ELb1ELb0EEENS1_21CollectiveEpilogueFwdINS6_IJSA_NS7_ILi256EEESB_EEES9_SE_SG_Li256ELb1ELb1ELb1ELb0EEENS1_36VarlenDynamicPersistentTileSchedulerILi128ELi96ELi256ELi128ELb1ELb1ELb1ELb1ELb1ELb1EEEEEEEEEvNT_6ParamsE,@function
        .size           _ZN7cutlass13device_kernelIN5flash11enable_sm90INS1_16FlashAttnFwdSm90INS1_25CollectiveMainloopFwdSm90ILi2EN4cute5tupleIJNS5_1CILi1EEES8_S8_EEENS6_IJNS7_ILi128EEENS7_ILi96EEENS7_ILi64EEEEEELi256ENS_6half_tEfNS_4arch4Sm90ELb1ELb0ELb0ELb1ELb0ELb0ELb0ELb1ELb0ELb1ELb1ELb0EEENS1_21CollectiveEpilogueFwdINS6_IJSA_NS7_ILi256EEESB_EEES9_SE_SG_Li256ELb1ELb1ELb1ELb0EEENS1_36VarlenDynamicPersistentTileSchedulerILi128ELi96ELi256ELi128ELb1ELb1ELb1ELb1ELb1ELb1EEEEEEEEEvNT_6ParamsE,(.L_x_32 - _ZN7cutlass13device_kernelIN5flash11enable_sm90INS1_16FlashAttnFwdSm90INS1_25CollectiveMainloopFwdSm90ILi2EN4cute5tupleIJNS5_1CILi1EEES8_S8_EEENS6_IJNS7_ILi128EEENS7_ILi96EEENS7_ILi64EEEEEELi256ENS_6half_tEfNS_4arch4Sm90ELb1ELb0ELb0ELb1ELb0ELb0ELb0ELb1ELb0ELb1ELb1ELb0EEENS1_21CollectiveEpilogueFwdINS6_IJSA_NS7_ILi256EEESB_EEES9_SE_SG_Li256ELb1ELb1ELb1ELb0EEENS1_36VarlenDynamicPersistentTileSchedulerILi128ELi96ELi256ELi128ELb1ELb1ELb1ELb1ELb1ELb1EEEEEEEEEvNT_6ParamsE)
        .other          _ZN7cutlass13device_kernelIN5flash11enable_sm90INS1_16FlashAttnFwdSm90INS1_25CollectiveMainloopFwdSm90ILi2EN4cute5tupleIJNS5_1CILi1EEES8_S8_EEENS6_IJNS7_ILi128EEENS7_ILi96EEENS7_ILi64EEEEEELi256ENS_6half_tEfNS_4arch4Sm90ELb1ELb0ELb0ELb1ELb0ELb0ELb0ELb1ELb0ELb1ELb1ELb0EEENS1_21CollectiveEpilogueFwdINS6_IJSA_NS7_ILi256EEESB_EEES9_SE_SG_Li256ELb1ELb1ELb1ELb0EEENS1_36VarlenDynamicPersistentTileSchedulerILi128ELi96ELi256ELi128ELb1ELb1ELb1ELb1ELb1ELb1EEEEEEEEEvNT_6ParamsE,@"STO_CUDA_ENTRY STV_DEFAULT"
_ZN7cutlass13device_kernelIN5flash11enable_sm90INS1_16FlashAttnFwdSm90INS1_25CollectiveMainloopFwdSm90ILi2EN4cute5tupleIJNS5_1CILi1EEES8_S8_EEENS6_IJNS7_ILi128EEENS7_ILi96EEENS7_ILi64EEEEEELi256ENS_6half_tEfNS_4arch4Sm90ELb1ELb0ELb0ELb1ELb0ELb0ELb0ELb1ELb0ELb1ELb1ELb0EEENS1_21CollectiveEpilogueFwdINS6_IJSA_NS7_ILi256EEESB_EEES9_SE_SG_Li256ELb1ELb1ELb1ELb0EEENS1_36VarlenDynamicPersistentTileSchedulerILi128ELi96ELi256ELi128ELb1ELb1ELb1ELb1ELb1ELb1EEEEEEEEEvNT_6ParamsE:
[----:B------:R-:W-:Y:S01]  /*0000*/  LDC R1, c[0x0][0x37c] ;  /* 0x0000df00ff017b82 */ /* 0x000fe20000000800 */
[----:B------:R-:W-:Y:S05]  /*0010*/  EXIT ;  /* 0x000000000000794d */ /* 0x000fea0003800000 */
.L_x_14:
        /* <DEDUP_REMOVED lines=14> */
.L_x_32:


//--------------------- .text._ZN7cutlass13device_kernelIN5flash11enable_sm90INS1_16FlashAttnFwdSm90INS1_25CollectiveMainloopFwdSm90ILi2EN4cute5tupleIJNS5_1CILi1EEES8_S8_EEENS6_IJNS7_ILi128EEENS7_ILi96EEENS7_ILi64EEEEEELi256ENS_6half_tEfNS_4arch4Sm90ELb1ELb0ELb0ELb1ELb0ELb1ELb0ELb1ELb0ELb1ELb1ELb0EEENS1_21CollectiveEpilogueFwdINS6_IJSA_NS7_ILi256EEESB_EEES9_SE_SG_Li256ELb1ELb1ELb1ELb0EEENS1_36VarlenDynamicPersistentTileSchedulerILi128ELi96ELi256ELi128ELb1ELb1ELb1ELb1ELb1ELb1EEEEEEEEEvNT_6ParamsE --------------------------
	.section	.text._ZN7cutlass13device_kernelIN5flash11enable_sm90INS1_16FlashAttnFwdSm90INS1_25CollectiveMainloopFwdSm90ILi2EN4cute5tupleIJNS5_1CILi1EEES8_S8_EEENS6_IJNS7_ILi128EEENS7_ILi96EEENS7_ILi64EEEEEELi256ENS_6half_tEfNS_4arch4Sm90ELb1ELb0ELb0ELb1ELb0ELb1ELb0ELb1ELb0ELb1ELb1ELb0EEENS1_21CollectiveEpilogueFwdINS6_IJSA_NS7_ILi256EEESB_EEES9_SE_SG_Li256ELb1ELb1ELb1ELb0EEENS1_36VarlenDynamicPersistentTileSchedulerILi128ELi96ELi256ELi128ELb1ELb1ELb1ELb1ELb1ELb1EEEEEEEEEvNT_6ParamsE,"ax",@progbits
	.align	128
.text._ZN7cutlass13device_kernelIN5flash11enable_sm90INS1_16FlashAttnFwdSm90INS1_25CollectiveMainloopFwdSm90ILi2EN4cute5tupleIJNS5_1CILi1EEES8_S8_EEENS6_IJNS7_ILi128EEENS7_ILi96EEENS7_ILi64EEEEEELi256ENS_6half_tEfNS_4arch4Sm90ELb1ELb0ELb0ELb1ELb0ELb1ELb0ELb1ELb0ELb1ELb1ELb0EEENS1_21CollectiveEpilogueFwdINS6_IJSA_NS7_ILi256EEESB_EEES9_SE_SG_Li256ELb1ELb1ELb1ELb0EEENS1_36VarlenDynamicPersistentTileSchedulerILi128ELi96ELi256ELi128ELb1ELb1ELb1ELb1ELb1ELb1EEEEEEEEEvNT_6ParamsE:
        .type           _ZN7cutlass13device_kernelIN5flash11enable_sm90INS1_16FlashAttnFwdSm90INS1_25CollectiveMainloopFwdSm90ILi2EN4cute5tupleIJNS5_1CILi1EEES8_S8_EEENS6_IJNS7_ILi128EEENS7_ILi96EEENS7_ILi64EEEEEELi256ENS_6half_tEfNS_4arch4Sm90ELb1ELb0ELb0ELb1ELb0ELb1ELb0ELb1ELb0ELb1ELb1ELb0EEENS1_21CollectiveEpilogueFwdINS6_IJSA_NS7_ILi256EEESB_EEES9_SE_SG_Li256ELb1ELb1ELb1ELb0EEENS1_36VarlenDynamicPersistentTileSchedulerILi128ELi96ELi256ELi128ELb1ELb1ELb1ELb1ELb1ELb1EEEEEEEEEvNT_6ParamsE,@function
        .size           _ZN7cutlass13device_kernelIN5flash11enable_sm90INS1_16FlashAttnFwdSm90INS1_25CollectiveMainloopFwdSm90ILi2EN4cute5tupleIJNS5_1CILi1EEES8_S8_EEENS6_IJNS7_ILi128EEENS7_ILi96EEENS7_ILi64EEEEEELi256ENS_6half_tEfNS_4arch4Sm90ELb1ELb0ELb0ELb1ELb0ELb1ELb0ELb1ELb0ELb1ELb1ELb0EEENS1_21CollectiveEpilogueFwdINS6_IJSA_NS7_ILi256EEESB_EEES9_SE_SG_Li256ELb1ELb1ELb1ELb0EEENS1_36VarlenDynamicPersistentTileSchedulerILi128ELi96ELi256ELi128ELb1ELb1ELb1ELb1ELb1ELb1EEEEEEEEEvNT_6ParamsE,(.L_x_33 - _ZN7cutlass13device_kernelIN5flash11enable_sm90INS1_16FlashAttnFwdSm90INS1_25CollectiveMainloopFwdSm90ILi2EN4cute5tupleIJNS5_1CILi1EEES8_S8_EEENS6_IJNS7_ILi128EEENS7_ILi96EEENS7_ILi64EEEEEELi256ENS_6half_tEfNS_4arch4Sm90ELb1ELb0ELb0ELb1ELb0ELb1ELb0ELb1ELb0ELb1ELb1ELb0EEENS1_21CollectiveEpilogueFwdINS6_IJSA_NS7_ILi256EEESB_EEES9_SE_SG_Li256ELb1ELb1ELb1ELb0EEENS1_36VarlenDynamicPersistentTileSchedulerILi128ELi96ELi256ELi128ELb1ELb1ELb1ELb1ELb1ELb1EEEEEEEEEvNT_6ParamsE)
        .other          _ZN7cutlass13device_kernelIN5flash11enable_sm90INS1_16FlashAttnFwdSm90INS1_25CollectiveMainloopFwdSm90ILi2EN4cute5tupleIJNS5_1CILi1EEES8_S8_EEENS6_IJNS7_ILi128EEENS7_ILi96EEENS7_ILi64EEEEEELi256ENS_6half_tEfNS_4arch4Sm90ELb1ELb0ELb0ELb1ELb0ELb1ELb0ELb1ELb0ELb1ELb1ELb0EEENS1_21CollectiveEpilogueFwdINS6_IJSA_NS7_ILi256EEESB_EEES9_SE_SG_Li256ELb1ELb1ELb1ELb0EEENS1_36VarlenDynamicPersistentTileSchedulerILi128ELi96ELi256ELi128ELb1ELb1ELb1ELb1ELb1ELb1EEEEEEEEEvNT_6ParamsE,@"STO_CUDA_ENTRY STV_DEFAULT"
_ZN7cutlass13device_kernelIN5flash11enable_sm90INS1_16FlashAttnFwdSm90INS1_25CollectiveMainloopFwdSm90ILi2EN4cute5tupleIJNS5_1CILi1EEES8_S8_EEENS6_IJNS7_ILi128EEENS7_ILi96EEENS7_ILi64EEEEEELi256ENS_6half_tEfNS_4arch4Sm90ELb1ELb0ELb0ELb1ELb0ELb1ELb0ELb1ELb0ELb1ELb1ELb0EEENS1_21CollectiveEpilogueFwdINS6_IJSA_NS7_ILi256EEESB_EEES9_SE_SG_Li256ELb1ELb1ELb1ELb0EEENS1_36VarlenDynamicPersistentTileSchedulerILi128ELi96ELi256ELi128ELb1ELb1ELb1ELb1ELb1ELb1EEEEEEEEEvNT_6ParamsE:
[----:B------:R-:W-:Y:S01]  /*0000*/  LDC R1, c[0x0][0x37c] ;  /* 0x0000df00ff017b82 */ /* 0x000fe20000000800 */
[----:B------:R-:W-:Y:S05]  /*0010*/  EXIT ;  /* 0x000000000000794d */ /* 0x000fea0003800000 */
.L_x_15:
        /* <DEDUP_REMOVED lines=14> */
.L_x_33:


//--------------------- .text._ZN7cutlass13device_kernelIN5flash11enable_sm90INS1_16FlashAttnFwdSm90INS1_25CollectiveMainloopFwdSm90ILi2EN4cute5tupleIJNS5_1CILi1EEES8_S8_EEENS6_IJNS7_ILi128EEENS7_ILi96EEENS7_ILi64EEEEEELi256ENS_6half_tEfNS_4arch4Sm90ELb1ELb0ELb0ELb1ELb0ELb0ELb1ELb1ELb0ELb1ELb1ELb0EEENS1_21CollectiveEpilogueFwdINS6_IJSA_NS7_ILi256EEESB_EEES9_SE_SG_Li256ELb1ELb1ELb1ELb0EEENS1_36VarlenDynamicPersistentTileSchedulerILi128ELi96ELi256ELi128ELb1ELb1ELb1ELb1ELb1ELb1EEEEEEEEEvNT_6ParamsE --------------------------
	.section	.text._ZN7cutlass13device_kernelIN5flash11enable_sm90INS1_16FlashAttnFwdSm90INS1_25CollectiveMainloopFwdSm90ILi2EN4cute5tupleIJNS5_1CILi1EEES8_S8_EEENS6_IJNS7_ILi128EEENS7_ILi96EEENS7_ILi64EEEEEELi256ENS_6half_tEfNS_4arch4Sm90ELb1ELb0ELb0ELb1ELb0ELb0ELb1ELb1ELb0ELb1ELb1ELb0EEENS1_21CollectiveEpilogueFwdINS6_IJSA_NS7_ILi256EEESB_EEES9_SE_SG_Li256ELb1ELb1ELb1ELb0EEENS1_36VarlenDynamicPersistentTileSchedulerILi128ELi96ELi256ELi128ELb1ELb1ELb1ELb1ELb1ELb1EEEEEEEEEvNT_6ParamsE,"ax",@progbits
	.align	128
.text._ZN7cutlass13device_kernelIN5flash11enable_sm90INS1_16FlashAttnFwdSm90INS1_25CollectiveMainloopFwdSm90ILi2EN4cute5tupleIJNS5_1CILi1EEES8_S8_EEENS6_IJNS7_ILi128EEENS7_ILi96EEENS7_ILi64EEEEEELi256ENS_6half_tEfNS_4arch4Sm90ELb1ELb0ELb0ELb1ELb0ELb0ELb1ELb1ELb0ELb1ELb1ELb0EEENS1_21CollectiveEpilogueFwdINS6_IJSA_NS7_ILi256EEESB_EEES9_SE_SG_Li256ELb1ELb1ELb1ELb0EEENS1_36VarlenDynamicPersistentTileSchedulerILi128ELi96ELi256ELi128ELb1ELb1ELb1ELb1ELb1ELb1EEEEEEEEEvNT_6ParamsE:
        .type           _ZN7cutlass13device_kernelIN5flash11enable_sm90INS1_16FlashAttnFwdSm90INS1_25CollectiveMainloopFwdSm90ILi2EN4cute5tupleIJNS5_1CILi1EEES8_S8_EEENS6_IJNS7_ILi128EEENS7_ILi96EEENS7_ILi64EEEEEELi256ENS_6half_tEfNS_4arch4Sm90ELb1ELb0ELb0ELb1ELb0ELb0ELb1ELb1ELb0ELb1ELb1ELb0EEENS1_21CollectiveEpilogueFwdINS6_IJSA_NS7_ILi256EEESB_EEES9_SE_SG_Li256ELb1ELb1ELb1ELb0EEENS1_36VarlenDynamicPersistentTileSchedulerILi128ELi96ELi256ELi128ELb1ELb1ELb1ELb1ELb1ELb1EEEEEEEEEvNT_6ParamsE,@function
        .size           _ZN7cutlass13device_kernelIN5flash11enable_sm90INS1_16FlashAttnFwdSm90INS1_25CollectiveMainloopFwdSm90ILi2EN4cute5tupleIJNS5_1CILi1EEES8_S8_EEENS6_IJNS7_ILi128EEENS7_ILi96EEENS7_ILi64EEEEEELi256ENS_6half_tEfNS_4arch4Sm90ELb1ELb0ELb0ELb1ELb0ELb0ELb1ELb1ELb0ELb1ELb1ELb0EEENS1_21CollectiveEpilogueFwdINS6_IJSA_NS7_ILi256EEESB_EEES9_SE_SG_Li256ELb1ELb1ELb1ELb0EEENS1_36VarlenDynamicPersistentTileSchedulerILi128ELi96ELi256ELi128ELb1ELb1ELb1ELb1ELb1ELb1EEEEEEEEEvNT_6ParamsE,(.L_x_34 - _ZN7cutlass13device_kernelIN5flash11enable_sm90INS1_16FlashAttnFwdSm90INS1_25CollectiveMainloopFwdSm90ILi2EN4cute5tupleIJNS5_1CILi1EEES8_S8_EEENS6_IJNS7_ILi128EEENS7_ILi96EEENS7_ILi64EEEEEELi256ENS_6half_tEfNS_4arch4Sm90ELb1ELb0ELb0ELb1ELb0ELb0ELb1ELb1ELb0ELb1ELb1ELb0EEENS1_21CollectiveEpilogueFwdINS6_IJSA_NS7_ILi256EEESB_EEES9_SE_SG_Li256ELb1ELb1ELb1ELb0EEENS1_36VarlenDynamicPersistentTileSchedulerILi128ELi96ELi256ELi128ELb1ELb1ELb1ELb1ELb1ELb1EEEEEEEEEvNT_6ParamsE)
        .other          _ZN7cutlass13device_kernelIN5flash11enable_sm90INS1_16FlashAttnFwdSm90INS1_25CollectiveMainloopFwdSm90ILi2EN4cute5tupleIJNS5_1CILi1EEES8_S8_EEENS6_IJNS7_ILi128EEENS7_ILi96EEENS7_ILi64EEEEEELi256ENS_6half_tEfNS_4arch4Sm90ELb1ELb0ELb0ELb1ELb0ELb0ELb1ELb1ELb0ELb1ELb1ELb0EEENS1_21CollectiveEpilogueFwdINS6_IJSA_NS7_ILi256EEESB_EEES9_SE_SG_Li256ELb1ELb1ELb1ELb0EEENS1_36VarlenDynamicPersistentTileSchedulerILi128ELi96ELi256ELi128ELb1ELb1ELb1ELb1ELb1ELb1EEEEEEEEEvNT_6ParamsE,@"STO_CUDA_ENTRY STV_DEFAULT"
_ZN7cutlass13device_kernelIN5flash11enable_sm90INS1_16FlashAttnFwdSm90INS1_25CollectiveMainloopFwdSm90ILi2EN4cute5tupleIJNS5_1CILi1EEES8_S8_EEENS6_IJNS7_ILi128EEENS7_ILi96EEENS7_ILi64EEEEEELi256ENS_6half_tEfNS_4arch4Sm90ELb1ELb0ELb0ELb1ELb0ELb0ELb1ELb1ELb0ELb1ELb1ELb0EEENS1_21CollectiveEpilogueFwdINS6_IJSA_NS7_ILi256EEESB_EEES9_SE_SG_Li256ELb1ELb1ELb1ELb0EEENS1_36VarlenDynamicPersistentTileSchedulerILi128ELi96ELi256ELi128ELb1ELb1ELb1ELb1ELb1ELb1EEEEEEEEEvNT_6ParamsE:
[----:B------:R-:W-:Y:S01]  /*0000*/  LDC R1, c[0x0][0x37c] ;  /* 0x0000df00ff017b82 */ /* 0x000fe20000000800 */
[----:B------:R-:W-:Y:S05]  /*0010*/  EXIT ;  /* 0x000000000000794d */ /* 0x000fea0003800000 */
.L_x_16:
        /* <DEDUP_REMOVED lines=14> */
.L_x_34:


//--------------------- .text._ZN7cutlass13device_kernelIN5flash11enable_sm90INS1_16FlashAttnFwdSm90INS1_25CollectiveMainloopFwdSm90ILi2EN4cute5tupleIJNS5_1CILi1EEES8_S8_EEENS6_IJNS7_ILi128EEENS7_ILi96EEENS7_ILi64EEEEEELi256ENS_6half_tEfNS_4arch4Sm90ELb1ELb0ELb0ELb1ELb0ELb1ELb1ELb1ELb0ELb1ELb1ELb0EEENS1_21CollectiveEpilogueFwdINS6_IJSA_NS7_ILi256EEESB_EEES9_SE_SG_Li256ELb1ELb1ELb1ELb0EEENS1_36VarlenDynamicPersistentTileSchedulerILi128ELi96ELi256ELi128ELb1ELb1ELb1ELb1ELb1ELb1EEEEEEEEEvNT_6ParamsE --------------------------
	.section	.text._ZN7cutlass13device_kernelIN5flash11enable_sm90INS1_16FlashAttnFwdSm90INS1_25CollectiveMainloopFwdSm90ILi2EN4cute5tupleIJNS5_1CILi1EEES8_S8_EEENS6_IJNS7_ILi128EEENS7_ILi96EEENS7_ILi64EEEEEELi256ENS_6half_tEfNS_4arch4Sm90ELb1ELb0ELb0ELb1ELb0ELb1ELb1ELb1ELb0ELb1ELb1ELb0EEENS1_21CollectiveEpilogueFwdINS6_IJSA_NS7_ILi256EEESB_EEES9_SE_SG_Li256ELb1ELb1ELb1ELb0EEENS1_36VarlenDynamicPersistentTileSchedulerILi128ELi96ELi256ELi128ELb1ELb1ELb1ELb1ELb1ELb1EEEEEEEEEvNT_6ParamsE,"ax",@progbits
	.align	128
.text._ZN7cutlass13device_kernelIN5flash11enable_sm90INS1_16FlashAttnFwdSm90INS1_25CollectiveMainloopFwdSm90ILi2EN4cute5tupleIJNS5_1CILi1EEES8_S8_EEENS6_IJNS7_ILi128EEENS7_ILi96EEENS7_ILi64EEEEEELi256ENS_6half_tEfNS_4arch4Sm90ELb1ELb0ELb0ELb1ELb0ELb1ELb1ELb1ELb0ELb1ELb1ELb0EEENS1_21CollectiveEpilogueFwdINS6_IJSA_NS7_ILi256EEESB_EEES9_SE_SG_Li256ELb1ELb1ELb1ELb0EEENS1_36VarlenDynamicPersistentTileSchedulerILi128ELi96ELi256ELi128ELb1ELb1ELb1ELb1ELb1ELb1EEEEEEEEEvNT_6ParamsE:
        .type           _ZN7cutlass13device_kernelIN5flash11enable_sm90INS1_16FlashAttnFwdSm90INS1_25CollectiveMainloopFwdSm90ILi2EN4cute5tupleIJNS5_1CILi1EEES8_S8_EEENS6_IJNS7_ILi128EEENS7_ILi96EEENS7_ILi64EEEEEELi256ENS_6half_tEfNS_4arch4Sm90ELb1ELb0ELb0ELb1ELb0ELb1ELb1ELb1ELb0ELb1ELb1ELb0EEENS1_21CollectiveEpilogueFwdINS6_IJSA_NS7_ILi256EEESB_EEES9_SE_SG_Li256ELb1ELb1ELb1ELb0EEENS1_36VarlenDynamicPersistentTileSchedulerILi128ELi96ELi256ELi128ELb1ELb1ELb1ELb1ELb1ELb1EEEEEEEEEvNT_6ParamsE,@function
        .size           _ZN7cutlass13device_kernelIN5flash11enable_sm90INS1_16FlashAttnFwdSm90INS1_25CollectiveMainloopFwdSm90ILi2EN4cute5tupleIJNS5_1CILi1EEES8_S8_EEENS6_IJNS7_ILi128EEENS7_ILi96EEENS7_ILi64EEEEEELi256ENS_6half_tEfNS_4arch4Sm90ELb1ELb0ELb0ELb1ELb0ELb1ELb1ELb1ELb0ELb1ELb1ELb0EEENS1_21CollectiveEpilogueFwdINS6_IJSA_NS7_ILi256EEESB_EEES9_SE_SG_Li256ELb1ELb1ELb1ELb0EEENS1_36VarlenDynamicPersistentTileSchedulerILi128ELi96ELi256ELi128ELb1ELb1ELb1ELb1ELb1ELb1EEEEEEEEEvNT_6ParamsE,(.L_x_35 - _ZN7cutlass13device_kernelIN5flash11enable_sm90INS1_16FlashAttnFwdSm90INS1_25CollectiveMainloopFwdSm90ILi2EN4cute5tupleIJNS5_1CILi1EEES8_S8_EEENS6_IJNS7_ILi128EEENS7_ILi96EEENS7_ILi64EEEEEELi256ENS_6half_tEfNS_4arch4Sm90ELb1ELb0ELb0ELb1ELb0ELb1ELb1ELb1ELb0ELb1ELb1ELb0EEENS1_21CollectiveEpilogueFwdINS6_IJSA_NS7_ILi256EEESB_EEES9_SE_SG_Li256ELb1ELb1ELb1ELb0EEENS1_36VarlenDynamicPersistentTileSchedulerILi128ELi96ELi256ELi128ELb1ELb1ELb1ELb1ELb1ELb1EEEEEEEEEvNT_6ParamsE)
        .other          _ZN7cutlass13device_kernelIN5flash11enable_sm90INS1_16FlashAttnFwdSm90INS1_25CollectiveMainloopFwdSm90ILi2EN4cute5tupleIJNS5_1CILi1EEES8_S8_EEENS6_IJNS7_ILi128EEENS7_ILi96EEENS7_ILi64EEEEEELi256ENS_6half_tEfNS_4arch4Sm90ELb1ELb0ELb0ELb1ELb0ELb1ELb1ELb1ELb0ELb1ELb1ELb0EEENS1_21CollectiveEpilogueFwdINS6_IJSA_NS7_ILi256EEESB_EEES9_SE_SG_Li256ELb1ELb1ELb1ELb0EEENS1_36VarlenDynamicPersistentTileSchedulerILi128ELi96ELi256ELi128ELb1ELb1ELb1ELb1ELb1ELb1EEEEEEEEEvNT_6ParamsE,@"STO_CUDA_ENTRY STV_DEFAULT"
_ZN7cutlass13device_kernelIN5flash11enable_sm90INS1_16FlashAttnFwdSm90INS1_25CollectiveMainloopFwdSm90ILi2EN4cute5tupleIJNS5_1CILi1EEES8_S8_EEENS6_IJNS7_ILi128EEENS7_ILi96EEENS7_ILi64EEEEEELi256ENS_6half_tEfNS_4arch4Sm90ELb1ELb0ELb0ELb1ELb0ELb1ELb1ELb1ELb0ELb1ELb1ELb0EEENS1_21CollectiveEpilogueFwdINS6_IJSA_NS7_ILi256EEESB_EEES9_SE_SG_Li256ELb1ELb1ELb1ELb0EEENS1_36VarlenDynamicPersistentTileSchedulerILi128ELi96ELi256ELi128ELb1ELb1ELb1ELb1ELb1ELb1EEEEEEEEEvNT_6ParamsE:
[----:B------:R-:W-:Y:S01]  /*0000*/  LDC R1, c[0x0][0x37c] ;  /* 0x0000df00ff017b82 */ /* 0x000fe20000000800 */
[----:B------:R-:W-:Y:S05]  /*0010*/  EXIT ;  /* 0x000000000000794d */ /* 0x000fea0003800000 */
.L_x_17:
        /* <DEDUP_REMOVED lines=14> */
.L_x_35:


//--------------------- .nv.shared.reserved.0     --------------------------
	.section	.nv.shared.reserved.0,"aw",@nobits
	.weak		__nv_reservedSMEM_offset_0_alias
	.size		__nv_reservedSMEM_offset_0_alias, 0, 64
	.other		__nv_reservedSMEM_offset_0_alias,@"STO_CUDA_RESERVED_SHARED STV_DEFAULT"
__nv_reservedSMEM_offset_0_alias:
	.zero		0
	.zero		64


//--------------------- .nv.global                --------------------------
	.section	.nv.global,"aw",@nobits
.nv.global:
	.type		_ZN75_INTERNAL_46609997_39_flash_fwd_hdim64_256_fp16_split_sm90_cu_e763cb1e_33004cute1_E,@object
	.size		_ZN75_INTERNAL_46609997_39_flash_fwd_hdim64_256_fp16_split_sm90_cu_e763cb1e_33004cute1_E,(_ZN75_INTERNAL_46609997_39_flash_fwd_hdim64_256_fp16_split_sm90_cu_e763cb1e_33004cuda3std3__45__cpo6cbeginE - _ZN75_INTERNAL_46609997_39_flash_fwd_hdim64_256_fp16_split_sm90_cu_e763cb1e_33004cute1_E)
_ZN75_INTERNAL_46609997_39_flash_fwd_hdim64_256_fp16_split_sm90_cu_e763cb1e_33004cute1_E:
	.zero		1
	.type		_ZN75_INTERNAL_46609997_39_flash_fwd_hdim64_256_fp16_split_sm90_cu_e763cb1e_33004cuda3std3__45__cpo6cbeginE,@object
	.size		_ZN75_INTERNAL_46609997_39_flash_fwd_hdim64_256_fp16_split_sm90_cu_e763cb1e_33004cuda3std3__45__cpo6cbeginE,(_ZN75_INTERNAL_46609997_39_flash_fwd_hdim64_256_fp16_split_sm90_cu_e763cb1e_33004cuda3std3__48in_placeE - _ZN75_INTERNAL_46609997_39_flash_fwd_hdim64_256_fp16_split_sm90_cu_e763cb1e_33004cuda3std3__45__cpo6cbeginE)
_ZN75_INTERNAL_46609997_39_flash_fwd_hdim64_256_fp16_split_sm90_cu_e763cb1e_33004cuda3std3__45__cpo6cbeginE:
	.zero		1
	.type		_ZN75_INTERNAL_46609997_39_flash_fwd_hdim64_256_fp16_split_sm90_cu_e763cb1e_33004cuda3std3__48in_placeE,@object
	.size		_ZN75_INTERNAL_46609997_39_flash_fwd_hdim64_256_fp16_split_sm90_cu_e763cb1e_33004cuda3std3__48in_placeE,(_ZN75_INTERNAL_46609997_39_flash_fwd_hdim64_256_fp16_split_sm90_cu_e763cb1e_33004cuda3std6ranges3__45__cpo9iter_moveE - _ZN75_INTERNAL_46609997_39_flash_fwd_hdim64_256_fp16_split_sm90_cu_e763cb1e_33004cuda3std3__48in_placeE)
_ZN75_INTERNAL_46609997_39_flash_fwd_hdim64_256_fp16_split_sm90_cu_e763cb1e_33004cuda3std3__48in_placeE:
	.zero		1
	.type		_ZN75_INTERNAL_46609997_39_flash_fwd_hdim64_256_fp16_split_sm90_cu_e763cb1e_33004cuda3std6ranges3__45__cpo9iter_moveE,@object
	.size		_ZN75_INTERNAL_46609997_39_flash_fwd_hdim64_256_fp16_split_sm90_cu_e763cb1e_33004cuda3std6ranges3__45__cpo9iter_moveE,(_ZN75_INTERNAL_46609997_39_flash_fwd_hdim64_256_fp16_split_sm90_cu_e763cb1e_33004cuda3std3__45__cpo5beginE - _ZN75_INTERNAL_46609997_39_flash_fwd_hdim64_256_fp16_split_sm90_cu_e763cb1e_33004cuda3std6ranges3__45__cpo9iter_moveE)
_ZN75_INTERNAL_46609997_39_flash_fwd_hdim64_256_fp16_split_sm90_cu_e763cb1e_33004cuda3std6ranges3__45__cpo9iter_moveE:
	.zero		1
	.type		_ZN75_INTERNAL_46609997_39_flash_fwd_hdim64_256_fp16_split_sm90_cu_e763cb1e_33004cuda3std3__45__cpo5beginE,@object
	.size		_ZN75_INTERNAL_46609997_39_flash_fwd_hdim64_256_fp16_split_sm90_cu_e763cb1e_33004cuda3std3__45__cpo5beginE,(_ZN75_INTERNAL_46609997_39_flash_fwd_hdim64_256_fp16_split_sm90_cu_e763cb1e_33004cuda3std3__477_GLOBAL__N__46609997_39_flash_fwd_hdim64_256_fp16_split_sm90_cu_e763cb1e_33006ignoreE - _ZN75_INTERNAL_46609997_39_flash_fwd_hdim64_256_fp16_split_sm90_cu_e763cb1e_33004cuda3std3__45__cpo5beginE)
_ZN75_INTERNAL_46609997_39_flash_fwd_hdim64_256_fp16_split_sm90_cu_e763cb1e_33004cuda3std3__45__cpo5beginE:
	.zero		1
	.type		_ZN75_INTERNAL_46609997_39_flash_fwd_hdim64_256_fp16_split_sm90_cu_e763cb1e_33004cuda3std3__477_GLOBAL__N__46609997_39_flash_fwd_hdim64_256_fp16_split_sm90_cu_e763cb1e_33006ignoreE,@object
	.size		_ZN75_INTERNAL_46609997_39_flash_fwd_hdim64_256_fp16_split_sm90_cu_e763cb1e_33004cuda3std3__477_GLOBAL__N__46609997_39_flash_fwd_hdim64_256_fp16_split_sm90_cu_e763cb1e_33006ignoreE,(_ZN75_INTERNAL_46609997_39_flash_fwd_hdim64_256_fp16_split_sm90_cu_e763cb1e_33004cute7productE - _ZN75_INTERNAL_46609997_39_flash_fwd_hdim64_256_fp16_split_sm90_cu_e763cb1e_33004cuda3std3__477_GLOBAL__N__46609997_39_flash_fwd_hdim64_256_fp16_split_sm90_cu_e763cb1e_33006ignoreE)
_ZN75_INTERNAL_46609997_39_flash_fwd_hdim64_256_fp16_split_sm90_cu_e763cb1e_33004cuda3std3__477_GLOBAL__N__46609997_39_flash_fwd_hdim64_256_fp16_split_sm90_cu_e763cb1e_33006ignoreE:
	.zero		1
	.type		_ZN75_INTERNAL_46609997_39_flash_fwd_hdim64_256_fp16_split_sm90_cu_e763cb1e_33004cute7productE,@object
	.size		_ZN75_INTERNAL_46609997_39_flash_fwd_hdim64_256_fp16_split_sm90_cu_e763cb1e_33004cute7productE,(_ZN75_INTERNAL_46609997_39_flash_fwd_hdim64_256_fp16_split_sm90_cu_e763cb1e_33004cuda3std3__45__cpo3endE - _ZN75_INTERNAL_46609997_39_flash_fwd_hdim64_256_fp16_split_sm90_cu_e763cb1e_33004cute7productE)
_ZN75_INTERNAL_46609997_39_flash_fwd_hdim64_256_fp16_split_sm90_cu_e763cb1e_33004cute7productE:
	.zero		1
	.type		_ZN75_INTERNAL_46609997_39_flash_fwd_hdim64_256_fp16_split_sm90_cu_e763cb1e_33004cuda3std3__45__cpo3endE,@object
	.size		_ZN75_INTERNAL_46609997_39_flash_fwd_hdim64_256_fp16_split_sm90_cu_e763cb1e_33004cuda3std3__45__cpo3endE,(_ZN75_INTERNAL_46609997_39_flash_fwd_hdim64_256_fp16_split_sm90_cu_e763cb1e_33004cuda3std3__419piecewise_constructE - _ZN75_INTERNAL_46609997_39_flash_fwd_hdim64_256_fp16_split_sm90_cu_e763cb1e_33004cuda3std3__45__cpo3endE)
_ZN75_INTERNAL_46609997_39_flash_fwd_hdim64_256_fp16_split_sm90_cu_e763cb1e_33004cuda3std3__45__cpo3endE:
	.zero		1
	.type		_ZN75_INTERNAL_46609997_39_flash_fwd_hdim64_256_fp16_split_sm90_cu_e763cb1e_33004cuda3std3__419piecewise_constructE,@object
	.size		_ZN75_INTERNAL_46609997_39_flash_fwd_hdim64_256_fp16_split_sm90_cu_e763cb1e_33004cuda3std3__419piecewise_constructE,(_ZN75_INTERNAL_46609997_39_flash_fwd_hdim64_256_fp16_split_sm90_cu_e763cb1e_33004cuda3std3__45__cpo4cendE - _ZN75_INTERNAL_46609997_39_flash_fwd_hdim64_256_fp16_split_sm90_cu_e763cb1e_33004cuda3std3__419piecewise_constructE)
_ZN75_INTERNAL_46609997_39_flash_fwd_hdim64_256_fp16_split_sm90_cu_e763cb1e_33004cuda3std3__419piecewise_constructE:
	.zero		1
	.type		_ZN75_INTERNAL_46609997_39_flash_fwd_hdim64_256_fp16_split_sm90_cu_e763cb1e_33004cuda3std3__45__cpo4cendE,@object
	.size		_ZN75_INTERNAL_46609997_39_flash_fwd_hdim64_256_fp16_split_sm90_cu_e763cb1e_33004cuda3std3__45__cpo4cendE,(_ZN75_INTERNAL_46609997_39_flash_fwd_hdim64_256_fp16_split_sm90_cu_e763cb1e_33004cuda3std6ranges3__45__cpo4swapE - _ZN75_INTERNAL_46609997_39_flash_fwd_hdim64_256_fp16_split_sm90_cu_e763cb1e_33004cuda3std3__45__cpo4cendE)
_ZN75_INTERNAL_46609997_39_flash_fwd_hdim64_256_fp16_split_sm90_cu_e763cb1e_33004cuda3std3__45__cpo4cendE:
	.zero		1
	.type		_ZN75_INTERNAL_46609997_39_flash_fwd_hdim64_256_fp16_split_sm90_cu_e763cb1e_33004cuda3std6ranges3__45__cpo4swapE,@object
	.size		_ZN75_INTERNAL_46609997_39_flash_fwd_hdim64_256_fp16_split_sm90_cu_e763cb1e_33004cuda3std6ranges3__45__cpo4swapE,(.L_7 - _ZN75_INTERNAL_46609997_39_flash_fwd_hdim64_256_fp16_split_sm90_cu_e763cb1e_33004cuda3std6ranges3__45__cpo4swapE)
_ZN75_INTERNAL_46609997_39_flash_fwd_hdim64_256_fp16_split_sm90_cu_e763cb1e_33004cuda3std6ranges3__45__cpo4swapE:
	.zero		1
.L_7:


//--------------------- .nv.constant0._ZN7cutlass13device_kernelIN5flash11enable_sm90INS1_16FlashAttnFwdSm90INS1_25CollectiveMainloopFwdSm90ILi2EN4cute5tupleIJNS5_1CILi1EEES8_S8_EEENS6_IJNS7_ILi128EEENS7_ILi96EEENS7_ILi64EEEEEELi256ENS_6half_tEfNS_4arch4Sm90ELb0ELb0ELb0ELb0ELb0ELb0ELb0ELb1ELb0ELb1ELb1ELb0EEENS1_21CollectiveEpilogueFwdINS6_IJSA_NS7_ILi256EEESB_EEES9_SE_SG_Li256ELb0ELb1ELb1ELb0EEENS1_19SingleTileSchedulerILb0ELb1ELb1ELi128EEEEEEEEEvNT_6ParamsE --------------------------
	.section	.nv.constant0._ZN7cutlass13device_kernelIN5flash11enable_sm90INS1_16FlashAttnFwdSm90INS1_25CollectiveMainloopFwdSm90ILi2EN4cute5tupleIJNS5_1CILi1EEES8_S8_EEENS6_IJNS7_ILi128EEENS7_ILi96EEENS7_ILi64EEEEEELi256ENS_6half_tEfNS_4arch4Sm90ELb0ELb0ELb0ELb0ELb0ELb0ELb0ELb1ELb0ELb1ELb1ELb0EEENS1_21CollectiveEpilogueFwdINS6_IJSA_NS7_ILi256EEESB_EEES9_SE_SG_Li256ELb0ELb1ELb1ELb0EEENS1_19SingleTileSchedulerILb0ELb1ELb1ELi128EEEEEEEEEvNT_6ParamsE,"a",@progbits
	.sectionflags	@""
	.align	4
.nv.constant0._ZN7cutlass13device_kernelIN5flash11enable_sm90INS1_16FlashAttnFwdSm90INS1_25CollectiveMainloopFwdSm90ILi2EN4cute5tupleIJNS5_1CILi1EEES8_S8_EEENS6_IJNS7_ILi128EEENS7_ILi96EEENS7_ILi64EEEEEELi256ENS_6half_tEfNS_4arch4Sm90ELb0ELb0ELb0ELb0ELb0ELb0ELb0ELb1ELb0ELb1ELb1ELb0EEENS1_21CollectiveEpilogueFwdINS6_IJSA_NS7_ILi256EEESB_EEES9_SE_SG_Li256ELb0ELb1ELb1ELb0EEENS1_19SingleTileSchedulerILb0ELb1ELb1ELi128EEEEEEEEEvNT_6ParamsE:
	.zero		3456


//--------------------- .nv.constant0._ZN7cutlass13device_kernelIN5flash11enable_sm90INS1_16FlashAttnFwdSm90INS1_25CollectiveMainloopFwdSm90ILi2EN4cute5tupleIJNS5_1CILi1EEES8_S8_EEENS6_IJNS7_ILi128EEENS7_ILi96EEENS7_ILi64EEEEEELi256ENS_6half_tEfNS_4arch4Sm90ELb0ELb0ELb0ELb0ELb0ELb0ELb1ELb1ELb0ELb1ELb1ELb0EEENS1_21CollectiveEpilogueFwdINS6_IJSA_NS7_ILi256EEESB_EEES9_SE_SG_Li256ELb0ELb1ELb1ELb0EEENS1_19SingleTileSchedulerILb0ELb1ELb1ELi128EEEEEEEEEvNT_6ParamsE --------------------------
	.section	.nv.constant0._ZN7cutlass13device_kernelIN5flash11enable_sm90INS1_16FlashAttnFwdSm90INS1_25CollectiveMainloopFwdSm90ILi2EN4cute5tupleIJNS5_1CILi1EEES8_S8_EEENS6_IJNS7_ILi128EEENS7_ILi96EEENS7_ILi64EEEEEELi256ENS_6half_tEfNS_4arch4Sm90ELb0ELb0ELb0ELb0ELb0ELb0ELb1ELb1ELb0ELb1ELb1ELb0EEENS1_21CollectiveEpilogueFwdINS6_IJSA_NS7_ILi256EEESB_EEES9_SE_SG_Li256ELb0ELb1ELb1ELb0EEENS1_19SingleTileSchedulerILb0ELb1ELb1ELi128EEEEEEEEEvNT_6ParamsE,"a",@progbits
	.sectionflags	@""
	.align	4
.nv.constant0._ZN7cutlass13device_kernelIN5flash11enable_sm90INS1_16FlashAttnFwdSm90INS1_25CollectiveMainloopFwdSm90ILi2EN4cute5tupleIJNS5_1CILi1EEES8_S8_EEENS6_IJNS7_ILi128EEENS7_ILi96EEENS7_ILi64EEEEEELi256ENS_6half_tEfNS_4arch4Sm90ELb0ELb0ELb0ELb0ELb0ELb0ELb1ELb1ELb0ELb1ELb1ELb0EEENS1_21CollectiveEpilogueFwdINS6_IJSA_NS7_ILi256EEESB_EEES9_SE_SG_Li256ELb0ELb1ELb1ELb0EEENS1_19SingleTileSchedulerILb0ELb1ELb1ELi128EEEEEEEEEvNT_6ParamsE:
	.zero		3712


//--------------------- .nv.constant0._ZN7cutlass13device_kernelIN5flash11enable_sm90INS1_16FlashAttnFwdSm90INS1_25CollectiveMainloopFwdSm90ILi2EN4cute5tupleIJNS5_1CILi1EEES8_S8_EEENS6_IJNS7_ILi128EEENS7_ILi96EEENS7_ILi64EEEEEELi256ENS_6half_tEfNS_4arch4Sm90ELb0ELb0ELb0ELb1ELb0ELb0ELb0ELb1ELb0ELb1ELb1ELb0EEENS1_21CollectiveEpilogueFwdINS6_IJSA_NS7_ILi256EEESB_EEES9_SE_SG_Li256ELb1ELb1ELb1ELb0EEENS1_36VarlenDynamicPersistentTileSchedulerILi128ELi96ELi256ELi128ELb1ELb1ELb1ELb0ELb1ELb1EEEEEEEEEvNT_6ParamsE --------------------------
	.section	.nv.constant0._ZN7cutlass13device_kernelIN5flash11enable_sm90INS1_16FlashAttnFwdSm90INS1_25CollectiveMainloopFwdSm90ILi2EN4cute5tupleIJNS5_1CILi1EEES8_S8_EEENS6_IJNS7_ILi128EEENS7_ILi96EEENS7_ILi64EEEEEELi256ENS_6half_tEfNS_4arch4Sm90ELb0ELb0ELb0ELb1ELb0ELb0ELb0ELb1ELb0ELb1ELb1ELb0EEENS1_21CollectiveEpilogueFwdINS6_IJSA_NS7_ILi256EEESB_EEES9_SE_SG_Li256ELb1ELb1ELb1ELb0EEENS1_36VarlenDynamicPersistentTileSchedulerILi128ELi96ELi256ELi128ELb1ELb1ELb1ELb0ELb1ELb1EEEEEEEEEvNT_6ParamsE,"a",@progbits
	.sectionflags	@""
	.align	4
.nv.constant0._ZN7cutlass13device_kernelIN5flash11enable_sm90INS1_16FlashAttnFwdSm90INS1_25CollectiveMainloopFwdSm90ILi2EN4cute5tupleIJNS5_1CILi1EEES8_S8_EEENS6_IJNS7_ILi128EEENS7_ILi96EEENS7_ILi64EEEEEELi256ENS_6half_tEfNS_4arch4Sm90ELb0ELb0ELb0ELb1ELb0ELb0ELb0ELb1ELb0ELb1ELb1ELb0EEENS1_21CollectiveEpilogueFwdINS6_IJSA_NS7_ILi256EEESB_EEES9_SE_SG_Li256ELb1ELb1ELb1ELb0EEENS1_36VarlenDynamicPersistentTileSchedulerILi128ELi96ELi256ELi128ELb1ELb1ELb1ELb0ELb1ELb1EEEEEEEEEvNT_6ParamsE:
	.zero		3584


//--------------------- .nv.constant0._ZN7cutlass13device_kernelIN5flash11enable_sm90INS1_16FlashAttnFwdSm90INS1_25CollectiveMainloopFwdSm90ILi2EN4cute5tupleIJNS5_1CILi1EEES8_S8_EEENS6_IJNS7_ILi128EEENS7_ILi96EEENS7_ILi64EEEEEELi256ENS_6half_tEfNS_4arch4Sm90ELb0ELb0ELb0ELb1ELb0ELb1ELb0ELb1ELb0ELb1ELb1ELb0EEENS1_21CollectiveEpilogueFwdINS6_IJSA_NS7_ILi256EEESB_EEES9_SE_SG_Li256ELb1ELb1ELb1ELb0EEENS1_36VarlenDynamicPersistentTileSchedulerILi128ELi96ELi256ELi128ELb1ELb1ELb1ELb0ELb1ELb1EEEEEEEEEvNT_6ParamsE --------------------------
	.section	.nv.constant0._ZN7cutlass13device_kernelIN5flash11enable_sm90INS1_16FlashAttnFwdSm90INS1_25CollectiveMainloopFwdSm90ILi2EN4cute5tupleIJNS5_1CILi1EEES8_S8_EEENS6_IJNS7_ILi128EEENS7_ILi96EEENS7_ILi64EEEEEELi256ENS_6half_tEfNS_4arch4Sm90ELb0ELb0ELb0ELb1ELb0ELb1ELb0ELb1ELb0ELb1ELb1ELb0EEENS1_21CollectiveEpilogueFwdINS6_IJSA_NS7_ILi256EEESB_EEES9_SE_SG_Li256ELb1ELb1ELb1ELb0EEENS1_36VarlenDynamicPersistentTileSchedulerILi128ELi96ELi256ELi128ELb1ELb1ELb1ELb0ELb1ELb1EEEEEEEEEvNT_6ParamsE,"a",@progbits
	.sectionflags	@""
	.align	4
.nv.constant0._ZN7cutlass13device_kernelIN5flash11enable_sm90INS1_16FlashAttnFwdSm90INS1_25CollectiveMainloopFwdSm90ILi2EN4cute5tupleIJNS5_1CILi1EEES8_S8_EEENS6_IJNS7_ILi128EEENS7_ILi96EEENS7_ILi64EEEEEELi256ENS_6half_tEfNS_4arch4Sm90ELb0ELb0ELb0ELb1ELb0ELb1ELb0ELb1ELb0ELb1ELb1ELb0EEENS1_21CollectiveEpilogueFwdINS6_IJSA_NS7_ILi256EEESB_EEES9_SE_SG_Li256ELb1ELb1ELb1ELb0EEENS1_36VarlenDynamicPersistentTileSchedulerILi128ELi96ELi256ELi128ELb1ELb1ELb1ELb0ELb1ELb1EEEEEEEEEvNT_6ParamsE:
	.zero		3584


//--------------------- .nv.constant0._ZN7cutlass13device_kernelIN5flash11enable_sm90INS1_16FlashAttnFwdSm90INS1_25CollectiveMainloopFwdSm90ILi2EN4cute5tupleIJNS5_1CILi1EEES8_S8_EEENS6_IJNS7_ILi128EEENS7_ILi96EEENS7_ILi64EEEEEELi256ENS_6half_tEfNS_4arch4Sm90ELb0ELb0ELb0ELb1ELb0ELb0ELb1ELb1ELb0ELb1ELb1ELb0EEENS1_21CollectiveEpilogueFwdINS6_IJSA_NS7_ILi256EEESB_EEES9_SE_SG_Li256ELb1ELb1ELb1ELb0EEENS1_36VarlenDynamicPersistentTileSchedulerILi128ELi96ELi256ELi128ELb1ELb1ELb1ELb0ELb1ELb1EEEEEEEEEvNT_6ParamsE --------------------------
	.section	.nv.constant0._ZN7cutlass13device_kernelIN5flash11enable_sm90INS1_16FlashAttnFwdSm90INS1_25CollectiveMainloopFwdSm90ILi2EN4cute5tupleIJNS5_1CILi1EEES8_S8_EEENS6_IJNS7_ILi128EEENS7_ILi96EEENS7_ILi64EEEEEELi256ENS_6half_tEfNS_4arch4Sm90ELb0ELb0ELb0ELb1ELb0ELb0ELb1ELb1ELb0ELb1ELb1ELb0EEENS1_21CollectiveEpilogueFwdINS6_IJSA_NS7_ILi256EEESB_EEES9_SE_SG_Li256ELb1ELb1ELb1ELb0EEENS1_36VarlenDynamicPersistentTileSchedulerILi128ELi96ELi256ELi128ELb1ELb1ELb1ELb0ELb1ELb1EEEEEEEEEvNT_6ParamsE,"a",@progbits
	.sectionflags	@""
	.align	4
.nv.constant0._ZN7cutlass13device_kernelIN5flash11enable_sm90INS1_16FlashAttnFwdSm90INS1_25CollectiveMainloopFwdSm90ILi2EN4cute5tupleIJNS5_1CILi1EEES8_S8_EEENS6_IJNS7_ILi128EEENS7_ILi96EEENS7_ILi64EEEEEELi256ENS_6half_tEfNS_4arch4Sm90ELb0ELb0ELb0ELb1ELb0ELb0ELb1ELb1ELb0ELb1ELb1ELb0EEENS1_21CollectiveEpilogueFwdINS6_IJSA_NS7_ILi256EEESB_EEES9_SE_SG_Li256ELb1ELb1ELb1ELb0EEENS1_36VarlenDynamicPersistentTileSchedulerILi128ELi96ELi256ELi128ELb1ELb1ELb1ELb0ELb1ELb1EEEEEEEEEvNT_6ParamsE:
	.zero		3840


//--------------------- .nv.constant0._ZN7cutlass13device_kernelIN5flash11enable_sm90INS1_16FlashAttnFwdSm90INS1_25CollectiveMainloopFwdSm90ILi2EN4cute5tupleIJNS5_1CILi1EEES8_S8_EEENS6_IJNS7_ILi128EEENS7_ILi96EEENS7_ILi64EEEEEELi256ENS_6half_tEfNS_4arch4Sm90ELb0ELb0ELb0ELb1ELb0ELb1ELb1ELb1ELb0ELb1ELb1ELb0EEENS1_21CollectiveEpilogueFwdINS6_IJSA_NS7_ILi256EEESB_EEES9_SE_SG_Li256ELb1ELb1ELb1ELb0EEENS1_36VarlenDynamicPersistentTileSchedulerILi128ELi96ELi256ELi128ELb1ELb1ELb1ELb0ELb1ELb1EEEEEEEEEvNT_6ParamsE --------------------------
	.section	.nv.constant0._ZN7cutlass13device_kernelIN5flash11enable_sm90INS1_16FlashAttnFwdSm90INS1_25CollectiveMainloopFwdSm90ILi2EN4cute5tupleIJNS5_1CILi1EEES8_S8_EEENS6_IJNS7_ILi128EEENS7_ILi96EEENS7_ILi64EEEEEELi256ENS_6half_tEfNS_4arch4Sm90ELb0ELb0ELb0ELb1ELb0ELb1ELb1ELb1ELb0ELb1ELb1ELb0EEENS1_21CollectiveEpilogueFwdINS6_IJSA_NS7_ILi256EEESB_EEES9_SE_SG_Li256ELb1ELb1ELb1ELb0EEENS1_36VarlenDynamicPersistentTileSchedulerILi128ELi96ELi256ELi128ELb1ELb1ELb1ELb0ELb1ELb1EEEEEEEEEvNT_6ParamsE,"a",@progbits
	.sectionflags	@""
	.align	4
.nv.constant0._ZN7cutlass13device_kernelIN5flash11enable_sm90INS1_16FlashAttnFwdSm90INS1_25CollectiveMainloopFwdSm90ILi2EN4cute5tupleIJNS5_1CILi1EEES8_S8_EEENS6_IJNS7_ILi128EEENS7_ILi96EEENS7_ILi64EEEEEELi256ENS_6half_tEfNS_4arch4Sm90ELb0ELb0ELb0ELb1ELb0ELb1ELb1ELb1ELb0ELb1ELb1ELb0EEENS1_21CollectiveEpilogueFwdINS6_IJSA_NS7_ILi256EEESB_EEES9_SE_SG_Li256ELb1ELb1ELb1ELb0EEENS1_36VarlenDynamicPersistentTileSchedulerILi128ELi96ELi256ELi128ELb1ELb1ELb1ELb0ELb1ELb1EEEEEEEEEvNT_6ParamsE:
	.zero		3840


//--------------------- .nv.constant0._ZN7cutlass13device_kernelIN5flash11enable_sm90INS1_16FlashAttnFwdSm90INS1_25CollectiveMainloopFwdSm90ILi2EN4cute5tupleIJNS5_1CILi1EEES8_S8_EEENS6_IJNS7_ILi128EEENS7_ILi96EEENS7_ILi64EEEEEELi256ENS_6half_tEfNS_4arch4Sm90ELb0ELb1ELb0ELb0ELb0ELb0ELb0ELb1ELb0ELb1ELb1ELb0EEENS1_21CollectiveEpilogueFwdINS6_IJSA_NS7_ILi256EEESB_EEES9_SE_SG_Li256ELb0ELb1ELb1ELb0EEENS1_19SingleTileSchedulerILb0ELb1ELb1ELi128EEEEEEEEEvNT_6ParamsE --------------------------
	.section	.nv.constant0._ZN7cutlass13device_kernelIN5flash11enable_sm90INS1_16FlashAttnFwdSm90INS1_25CollectiveMainloopFwdSm90ILi2EN4cute5tupleIJNS5_1CILi1EEES8_S8_EEENS6_IJNS7_ILi128EEENS7_ILi96EEENS7_ILi64EEEEEELi256ENS_6half_tEfNS_4arch4Sm90ELb0ELb1ELb0ELb0ELb0ELb0ELb0ELb1ELb0ELb1ELb1ELb0EEENS1_21CollectiveEpilogueFwdINS6_IJSA_NS7_ILi256EEESB_EEES9_SE_SG_Li256ELb0ELb1ELb1ELb0EEENS1_19SingleTileSchedulerILb0ELb1ELb1ELi128EEEEEEEEEvNT_6ParamsE,"a",@progbits
	.sectionflags	@""
	.align	4
.nv.constant0._ZN7cutlass13device_kernelIN5flash11enable_sm90INS1_16FlashAttnFwdSm90INS1_25CollectiveMainloopFwdSm90ILi2EN4cute5tupleIJNS5_1CILi1EEES8_S8_EEENS6_IJNS7_ILi128EEENS7_ILi96EEENS7_ILi64EEEEEELi256ENS_6half_tEfNS_4arch4Sm90ELb0ELb1ELb0ELb0ELb0ELb0ELb0ELb1ELb0ELb1ELb1ELb0EEENS1_21CollectiveEpilogueFwdINS6_IJSA_NS7_ILi256EEESB_EEES9_SE_SG_Li256ELb0ELb1ELb1ELb0EEENS1_19SingleTileSchedulerILb0ELb1ELb1ELi128EEEEEEEEEvNT_6ParamsE:
	.zero		3456


//--------------------- .nv.constant0._ZN7cutlass13device_kernelIN5flash11enable_sm90INS1_16FlashAttnFwdSm90INS1_25CollectiveMainloopFwdSm90ILi2EN4cute5tupleIJNS5_1CILi1EEES8_S8_EEENS6_IJNS7_ILi128EEENS7_ILi96EEENS7_ILi64EEEEEELi256ENS_6half_tEfNS_4arch4Sm90ELb0ELb1ELb0ELb0ELb0ELb0ELb1ELb1ELb0ELb1ELb1ELb0EEENS1_21CollectiveEpilogueFwdINS6_IJSA_NS7_ILi256EEESB_EEES9_SE_SG_Li256ELb0ELb1ELb1ELb0EEENS1_19SingleTileSchedulerILb0ELb1ELb1ELi128EEEEEEEEEvNT_6ParamsE --------------------------
	.section	.nv.constant0._ZN7cutlass13device_kernelIN5flash11enable_sm90INS1_16FlashAttnFwdSm90INS1_25CollectiveMainloopFwdSm90ILi2EN4cute5tupleIJNS5_1CILi1EEES8_S8_EEENS6_IJNS7_ILi128EEENS7_ILi96EEENS7_ILi64EEEEEELi256ENS_6half_tEfNS_4arch4Sm90ELb0ELb1ELb0ELb0ELb0ELb0ELb1ELb1ELb0ELb1ELb1ELb0EEENS1_21CollectiveEpilogueFwdINS6_IJSA_NS7_ILi256EEESB_EEES9_SE_SG_Li256ELb0ELb1ELb1ELb0EEENS1_19SingleTileSchedulerILb0ELb1ELb1ELi128EEEEEEEEEvNT_6ParamsE,"a",@progbits
	.sectionflags	@""
	.align	4
.nv.constant0._ZN7cutlass13device_kernelIN5flash11enable_sm90INS1_16FlashAttnFwdSm90INS1_25CollectiveMainloopFwdSm90ILi2EN4cute5tupleIJNS5_1CILi1EEES8_S8_EEENS6_IJNS7_ILi128EEENS7_ILi96EEENS7_ILi64EEEEEELi256ENS_6half_tEfNS_4arch4Sm90ELb0ELb1ELb0ELb0ELb0ELb0ELb1ELb1ELb0ELb1ELb1ELb0EEENS1_21CollectiveEpilogueFwdINS6_IJSA_NS7_ILi256EEESB_EEES9_SE_SG_Li256ELb0ELb1ELb1ELb0EEENS1_19SingleTileSchedulerILb0ELb1ELb1ELi128EEEEEEEEEvNT_6ParamsE:
	.zero		3712


//--------------------- .nv.constant0._ZN7cutlass13device_kernelIN5flash11enable_sm90INS1_16FlashAttnFwdSm90INS1_25CollectiveMainloopFwdSm90ILi2EN4cute5tupleIJNS5_1CILi1EEES8_S8_EEENS6_IJNS7_ILi128EEENS7_ILi96EEENS7_ILi64EEEEEELi256ENS_6half_tEfNS_4arch4Sm90ELb0ELb1ELb0ELb1ELb0ELb0ELb0ELb1ELb0ELb1ELb1ELb0EEENS1_21CollectiveEpilogueFwdINS6_IJSA_NS7_ILi256EEESB_EEES9_SE_SG_Li256ELb1ELb1ELb1ELb0EEENS1_36VarlenDynamicPersistentTileSchedulerILi128ELi96ELi256ELi128ELb1ELb1ELb1ELb1ELb0ELb1EEEEEEEEEvNT_6ParamsE --------------------------
	.section	.nv.constant0._ZN7cutlass13device_kernelIN5flash11enable_sm90INS1_16FlashAttnFwdSm90INS1_25CollectiveMainloopFwdSm90ILi2EN4cute5tupleIJNS5_1CILi1EEES8_S8_EEENS6_IJNS7_ILi128EEENS7_ILi96EEENS7_ILi64EEEEEELi256ENS_6half_tEfNS_4arch4Sm90ELb0ELb1ELb0ELb1ELb0ELb0ELb0ELb1ELb0ELb1ELb1ELb0EEENS1_21CollectiveEpilogueFwdINS6_IJSA_NS7_ILi256EEESB_EEES9_SE_SG_Li256ELb1ELb1ELb1ELb0EEENS1_36VarlenDynamicPersistentTileSchedulerILi128ELi96ELi256ELi128ELb1ELb1ELb1ELb1ELb0ELb1EEEEEEEEEvNT_6ParamsE,"a",@progbits
	.sectionflags	@""
	.align	4
.nv.constant0._ZN7cutlass13device_kernelIN5flash11enable_sm90INS1_16FlashAttnFwdSm90INS1_25CollectiveMainloopFwdSm90ILi2EN4cute5tupleIJNS5_1CILi1EEES8_S8_EEENS6_IJNS7_ILi128EEENS7_ILi96EEENS7_ILi64EEEEEELi256ENS_6half_tEfNS_4arch4Sm90ELb0ELb1ELb0ELb1ELb0ELb0ELb0ELb1ELb0ELb1ELb1ELb0EEENS1_21CollectiveEpilogueFwdINS6_IJSA_NS7_ILi256EEESB_EEES9_SE_SG_Li256ELb1ELb1ELb1ELb0EEENS1_36VarlenDynamicPersistentTileSchedulerILi128ELi96ELi256ELi128ELb1ELb1ELb1ELb1ELb0ELb1EEEEEEEEEvNT_6ParamsE:
	.zero		3584


//--------------------- .nv.constant0._ZN7cutlass13device_kernelIN5flash11enable_sm90INS1_16FlashAttnFwdSm90INS1_25CollectiveMainloopFwdSm90ILi2EN4cute5tupleIJNS5_1CILi1EEES8_S8_EEENS6_IJNS7_ILi128EEENS7_ILi96EEENS7_ILi64EEEEEELi256ENS_6half_tEfNS_4arch4Sm90ELb0ELb1ELb0ELb1ELb0ELb1ELb0ELb1ELb0ELb1ELb1ELb0EEENS1_21CollectiveEpilogueFwdINS6_IJSA_NS7_ILi256EEESB_EEES9_SE_SG_Li256ELb1ELb1ELb1ELb0EEENS1_36VarlenDynamicPersistentTileSchedulerILi128ELi96ELi256ELi128ELb1ELb1ELb1ELb1ELb0ELb1EEEEEEEEEvNT_6ParamsE --------------------------
	.section	.nv.constant0._ZN7cutlass13device_kernelIN5flash11enable_sm90INS1_16FlashAttnFwdSm90INS1_25CollectiveMainloopFwdSm90ILi2EN4cute5tupleIJNS5_1CILi1EEES8_S8_EEENS6_IJNS7_ILi128EEENS7_ILi96EEENS7_ILi64EEEEEELi256ENS_6half_tEfNS_4arch4Sm90ELb0ELb1ELb0ELb1ELb0ELb1ELb0ELb1ELb0ELb1ELb1ELb0EEENS1_21CollectiveEpilogueFwdINS6_IJSA_NS7_ILi256EEESB_EEES9_SE_SG_Li256ELb1ELb1ELb1ELb0EEENS1_36VarlenDynamicPersistentTileSchedulerILi128ELi96ELi256ELi128ELb1ELb1ELb1ELb1ELb0ELb1EEEEEEEEEvNT_6ParamsE,"a",@progbits
	.sectionflags	@""
	.align	4
.nv.constant0._ZN7cutlass13device_kernelIN5flash11enable_sm90INS1_16FlashAttnFwdSm90INS1_25CollectiveMainloopFwdSm90ILi2EN4cute5tupleIJNS5_1CILi1EEES8_S8_EEENS6_IJNS7_ILi128EEENS7_ILi96EEENS7_ILi64EEEEEELi256ENS_6half_tEfNS_4arch4Sm90ELb0ELb1ELb0ELb1ELb0ELb1ELb0ELb1ELb0ELb1ELb1ELb0EEENS1_21CollectiveEpilogueFwdINS6_IJSA_NS7_ILi256EEESB_EEES9_SE_SG_Li256ELb1ELb1ELb1ELb0EEENS1_36VarlenDynamicPersistentTileSchedulerILi128ELi96ELi256ELi128ELb1ELb1ELb1ELb1ELb0ELb1EEEEEEEEEvNT_6ParamsE:
	.zero		3584


//--------------------- .nv.constant0._ZN7cutlass13device_kernelIN5flash11enable_sm90INS1_16FlashAttnFwdSm90INS1_25CollectiveMainloopFwdSm90ILi2EN4cute5tupleIJNS5_1CILi1EEES8_S8_EEENS6_IJNS7_ILi128EEENS7_ILi96EEENS7_ILi64EEEEEELi256ENS_6half_tEfNS_4arch4Sm90ELb0ELb1ELb0ELb1ELb0ELb0ELb1ELb1ELb0ELb1ELb1ELb0EEENS1_21CollectiveEpilogueFwdINS6_IJSA_NS7_ILi256EEESB_EEES9_SE_SG_Li256ELb1ELb1ELb1ELb0EEENS1_36VarlenDynamicPersistentTileSchedulerILi128ELi96ELi256ELi128ELb1ELb1ELb1ELb1ELb0ELb1EEEEEEEEEvNT_6ParamsE --------------------------
	.section	.nv.constant0._ZN7cutlass13device_kernelIN5flash11enable_sm90INS1_16FlashAttnFwdSm90INS1_25CollectiveMainloopFwdSm90ILi2EN4cute5tupleIJNS5_1CILi1EEES8_S8_EEENS6_IJNS7_ILi128EEENS7_ILi96EEENS7_ILi64EEEEEELi256ENS_6half_tEfNS_4arch4Sm90ELb0ELb1ELb0ELb1ELb0ELb0ELb1ELb1ELb0ELb1ELb1ELb0EEENS1_21CollectiveEpilogueFwdINS6_IJSA_NS7_ILi256EEESB_EEES9_SE_SG_Li256ELb1ELb1ELb1ELb0EEENS1_36VarlenDynamicPersistentTileSchedulerILi128ELi96ELi256ELi128ELb1ELb1ELb1ELb1ELb0ELb1EEEEEEEEEvNT_6ParamsE,"a",@progbits
	.sectionflags	@""
	.align	4
.nv.constant0._ZN7cutlass13device_kernelIN5flash11enable_sm90INS1_16FlashAttnFwdSm90INS1_25CollectiveMainloopFwdSm90ILi2EN4cute5tupleIJNS5_1CILi1EEES8_S8_EEENS6_IJNS7_ILi128EEENS7_ILi96EEENS7_ILi64EEEEEELi256ENS_6half_tEfNS_4arch4Sm90ELb0ELb1ELb0ELb1ELb0ELb0ELb1ELb1ELb0ELb1ELb1ELb0EEENS1_21CollectiveEpilogueFwdINS6_IJSA_NS7_ILi256EEESB_EEES9_SE_SG_Li256ELb1ELb1ELb1ELb0EEENS1_36VarlenDynamicPersistentTileSchedulerILi128ELi96ELi256ELi128ELb1ELb1ELb1ELb1ELb0ELb1EEEEEEEEEvNT_6ParamsE:
	.zero		3840


//--------------------- .nv.constant0._ZN7cutlass13device_kernelIN5flash11enable_sm90INS1_16FlashAttnFwdSm90INS1_25CollectiveMainloopFwdSm90ILi2EN4cute5tupleIJNS5_1CILi1EEES8_S8_EEENS6_IJNS7_ILi128EEENS7_ILi96EEENS7_ILi64EEEEEELi256ENS_6half_tEfNS_4arch4Sm90ELb0ELb1ELb0ELb1ELb0ELb1ELb1ELb1ELb0ELb1ELb1ELb0EEENS1_21CollectiveEpilogueFwdINS6_IJSA_NS7_ILi256EEESB_EEES9_SE_SG_Li256ELb1ELb1ELb1ELb0EEENS1_36VarlenDynamicPersistentTileSchedulerILi128ELi96ELi256ELi128ELb1ELb1ELb1ELb1ELb0ELb1EEEEEEEEEvNT_6ParamsE --------------------------
	.section	.nv.constant0._ZN7cutlass13device_kernelIN5flash11enable_sm90INS1_16FlashAttnFwdSm90INS1_25CollectiveMainloopFwdSm90ILi2EN4cute5tupleIJNS5_1CILi1EEES8_S8_EEENS6_IJNS7_ILi128EEENS7_ILi96EEENS7_ILi64EEEEEELi256ENS_6half_tEfNS_4arch4Sm90ELb0ELb1ELb0ELb1ELb0ELb1ELb1ELb1ELb0ELb1ELb1ELb0EEENS1_21CollectiveEpilogueFwdINS6_IJSA_NS7_ILi256EEESB_EEES9_SE_SG_Li256ELb1ELb1ELb1ELb0EEENS1_36VarlenDynamicPersistentTileSchedulerILi128ELi96ELi256ELi128ELb1ELb1ELb1ELb1ELb0ELb1EEEEEEEEEvNT_6ParamsE,"a",@progbits
	.sectionflags	@""
	.align	4
.nv.constant0._ZN7cutlass13device_kernelIN5flash11enable_sm90INS1_16FlashAttnFwdSm90INS1_25CollectiveMainloopFwdSm90ILi2EN4cute5tupleIJNS5_1CILi1EEES8_S8_EEENS6_IJNS7_ILi128EEENS7_ILi96EEENS7_ILi64EEEEEELi256ENS_6half_tEfNS_4arch4Sm90ELb0ELb1ELb0ELb1ELb0ELb1ELb1ELb1ELb0ELb1ELb1ELb0EEENS1_21CollectiveEpilogueFwdINS6_IJSA_NS7_ILi256EEESB_EEES9_SE_SG_Li256ELb1ELb1ELb1ELb0EEENS1_36VarlenDynamicPersistentTileSchedulerILi128ELi96ELi256ELi128ELb1ELb1ELb1ELb1ELb0ELb1EEEEEEEEEvNT_6ParamsE:
	.zero		3840


//--------------------- .nv.constant0._ZN7cutlass13device_kernelIN5flash11enable_sm90INS1_16FlashAttnFwdSm90INS1_25CollectiveMainloopFwdSm90ILi2EN4cute5tupleIJNS5_1CILi1EEES8_S8_EEENS6_IJNS7_ILi128EEENS7_ILi96EEENS7_ILi64EEEEEELi256ENS_6half_tEfNS_4arch4Sm90ELb1ELb0ELb0ELb0ELb0ELb0ELb0ELb1ELb0ELb1ELb1ELb0EEENS1_21CollectiveEpilogueFwdINS6_IJSA_NS7_ILi256EEESB_EEES9_SE_SG_Li256ELb0ELb1ELb1ELb0EEENS1_19SingleTileSchedulerILb0ELb1ELb1ELi128EEEEEEEEEvNT_6ParamsE --------------------------
	.section	.nv.constant0._ZN7cutlass13device_kernelIN5flash11enable_sm90INS1_16FlashAttnFwdSm90INS1_25CollectiveMainloopFwdSm90ILi2EN4cute5tupleIJNS5_1CILi1EEES8_S8_EEENS6_IJNS7_ILi128EEENS7_ILi96EEENS7_ILi64EEEEEELi256ENS_6half_tEfNS_4arch4Sm90ELb1ELb0ELb0ELb0ELb0ELb0ELb0ELb1ELb0ELb1ELb1ELb0EEENS1_21CollectiveEpilogueFwdINS6_IJSA_NS7_ILi256EEESB_EEES9_SE_SG_Li256ELb0ELb1ELb1ELb0EEENS1_19SingleTileSchedulerILb0ELb1ELb1ELi128EEEEEEEEEvNT_6ParamsE,"a",@progbits
	.sectionflags	@""
	.align	4
.nv.constant0._ZN7cutlass13device_kernelIN5flash11enable_sm90INS1_16FlashAttnFwdSm90INS1_25CollectiveMainloopFwdSm90ILi2EN4cute5tupleIJNS5_1CILi1EEES8_S8_EEENS6_IJNS7_ILi128EEENS7_ILi96EEENS7_ILi64EEEEEELi256ENS_6half_tEfNS_4arch4Sm90ELb1ELb0ELb0ELb0ELb0ELb0ELb0ELb1ELb0ELb1ELb1ELb0EEENS1_21CollectiveEpilogueFwdINS6_IJSA_NS7_ILi256EEESB_EEES9_SE_SG_Li256ELb0ELb1ELb1ELb0EEENS1_19SingleTileSchedulerILb0ELb1ELb1ELi128EEEEEEEEEvNT_6ParamsE:
	.zero		3456


//--------------------- .nv.constant0._ZN7cutlass13device_kernelIN5flash11enable_sm90INS1_16FlashAttnFwdSm90INS1_25CollectiveMainloopFwdSm90ILi2EN4cute5tupleIJNS5_1CILi1EEES8_S8_EEENS6_IJNS7_ILi128EEENS7_ILi96EEENS7_ILi64EEEEEELi256ENS_6half_tEfNS_4arch4Sm90ELb1ELb0ELb0ELb0ELb0ELb0ELb1ELb1ELb0ELb1ELb1ELb0EEENS1_21CollectiveEpilogueFwdINS6_IJSA_NS7_ILi256EEESB_EEES9_SE_SG_Li256ELb0ELb1ELb1ELb0EEENS1_19SingleTileSchedulerILb0ELb1ELb1ELi128EEEEEEEEEvNT_6ParamsE --------------------------
	.section	.nv.constant0._ZN7cutlass13device_kernelIN5flash11enable_sm90INS1_16FlashAttnFwdSm90INS1_25CollectiveMainloopFwdSm90ILi2EN4cute5tupleIJNS5_1CILi1EEES8_S8_EEENS6_IJNS7_ILi128EEENS7_ILi96EEENS7_ILi64EEEEEELi256ENS_6half_tEfNS_4arch4Sm90ELb1ELb0ELb0ELb0ELb0ELb0ELb1ELb1ELb0ELb1ELb1ELb0EEENS1_21CollectiveEpilogueFwdINS6_IJSA_NS7_ILi256EEESB_EEES9_SE_SG_Li256ELb0ELb1ELb1ELb0EEENS1_19SingleTileSchedulerILb0ELb1ELb1ELi128EEEEEEEEEvNT_6ParamsE,"a",@progbits
	.sectionflags	@""
	.align	4
.nv.constant0._ZN7cutlass13device_kernelIN5flash11enable_sm90INS1_16FlashAttnFwdSm90INS1_25CollectiveMainloopFwdSm90ILi2EN4cute5tupleIJNS5_1CILi1EEES8_S8_EEENS6_IJNS7_ILi128EEENS7_ILi96EEENS7_ILi64EEEEEELi256ENS_6half_tEfNS_4arch4Sm90ELb1ELb0ELb0ELb0ELb0ELb0ELb1ELb1ELb0ELb1ELb1ELb0EEENS1_21CollectiveEpilogueFwdINS6_IJSA_NS7_ILi256EEESB_EEES9_SE_SG_Li256ELb0ELb1ELb1ELb0EEENS1_19SingleTileSchedulerILb0ELb1ELb1ELi128EEEEEEEEEvNT_6ParamsE:
	.zero		3712


//--------------------- .nv.constant0._ZN7cutlass13device_kernelIN5flash11enable_sm90INS1_16FlashAttnFwdSm90INS1_25CollectiveMainloopFwdSm90ILi2EN4cute5tupleIJNS5_1CILi1EEES8_S8_EEENS6_IJNS7_ILi128EEENS7_ILi96EEENS7_ILi64EEEEEELi256ENS_6half_tEfNS_4arch4Sm90ELb1ELb0ELb0ELb1ELb0ELb0ELb0ELb1ELb0ELb1ELb1ELb0EEENS1_21CollectiveEpilogueFwdINS6_IJSA_NS7_ILi256EEESB_EEES9_SE_SG_Li256ELb1ELb1ELb1ELb0EEENS1_36VarlenDynamicPersistentTileSchedulerILi128ELi96ELi256ELi128ELb1ELb1ELb1ELb1ELb1ELb1EEEEEEEEEvNT_6ParamsE --------------------------
	.section	.nv.constant0._ZN7cutlass13device_kernelIN5flash11enable_sm90INS1_16FlashAttnFwdSm90INS1_25CollectiveMainloopFwdSm90ILi2EN4cute5tupleIJNS5_1CILi1EEES8_S8_EEENS6_IJNS7_ILi128EEENS7_ILi96EEENS7_ILi64EEEEEELi256ENS_6half_tEfNS_4arch4Sm90ELb1ELb0ELb0ELb1ELb0ELb0ELb0ELb1ELb0ELb1ELb1ELb0EEENS1_21CollectiveEpilogueFwdINS6_IJSA_NS7_ILi256EEESB_EEES9_SE_SG_Li256ELb1ELb1ELb1ELb0EEENS1_36VarlenDynamicPersistentTileSchedulerILi128ELi96ELi256ELi128ELb1ELb1ELb1ELb1ELb1ELb1EEEEEEEEEvNT_6ParamsE,"a",@progbits
	.sectionflags	@""
	.align	4
.nv.constant0._ZN7cutlass13device_kernelIN5flash11enable_sm90INS1_16FlashAttnFwdSm90INS1_25CollectiveMainloopFwdSm90ILi2EN4cute5tupleIJNS5_1CILi1EEES8_S8_EEENS6_IJNS7_ILi128EEENS7_ILi96EEENS7_ILi64EEEEEELi256ENS_6half_tEfNS_4arch4Sm90ELb1ELb0ELb0ELb1ELb0ELb0ELb0ELb1ELb0ELb1ELb1ELb0EEENS1_21CollectiveEpilogueFwdINS6_IJSA_NS7_ILi256EEESB_EEES9_SE_SG_Li256ELb1ELb1ELb1ELb0EEENS1_36VarlenDynamicPersistentTileSchedulerILi128ELi96ELi256ELi128ELb1ELb1ELb1ELb1ELb1ELb1EEEEEEEEEvNT_6ParamsE:
	.zero		3584


//--------------------- .nv.constant0._ZN7cutlass13device_kernelIN5flash11enable_sm90INS1_16FlashAttnFwdSm90INS1_25CollectiveMainloopFwdSm90ILi2EN4cute5tupleIJNS5_1CILi1EEES8_S8_EEENS6_IJNS7_ILi128EEENS7_ILi96EEENS7_ILi64EEEEEELi256ENS_6half_tEfNS_4arch4Sm90ELb1ELb0ELb0ELb1ELb0ELb1ELb0ELb1ELb0ELb1ELb1ELb0EEENS1_21CollectiveEpilogueFwdINS6_IJSA_NS7_ILi256EEESB_EEES9_SE_SG_Li256ELb1ELb1ELb1ELb0EEENS1_36VarlenDynamicPersistentTileSchedulerILi128ELi96ELi256ELi128ELb1ELb1ELb1ELb1ELb1ELb1EEEEEEEEEvNT_6ParamsE --------------------------
	.section	.nv.constant0._ZN7cutlass13device_kernelIN5flash11enable_sm90INS1_16FlashAttnFwdSm90INS1_25CollectiveMainloopFwdSm90ILi2EN4cute5tupleIJNS5_1CILi1EEES8_S8_EEENS6_IJNS7_ILi128EEENS7_ILi96EEENS7_ILi64EEEEEELi256ENS_6half_tEfNS_4arch4Sm90ELb1ELb0ELb0ELb1ELb0ELb1ELb0ELb1ELb0ELb1ELb1ELb0EEENS1_21CollectiveEpilogueFwdINS6_IJSA_NS7_ILi256EEESB_EEES9_SE_SG_Li256ELb1ELb1ELb1ELb0EEENS1_36VarlenDynamicPersistentTileSchedulerILi128ELi96ELi256ELi128ELb1ELb1ELb1ELb1ELb1ELb1EEEEEEEEEvNT_6ParamsE,"a",@progbits
	.sectionflags	@""
	.align	4
.nv.constant0._ZN7cutlass13device_kernelIN5flash11enable_sm90INS1_16FlashAttnFwdSm90INS1_25CollectiveMainloopFwdSm90ILi2EN4cute5tupleIJNS5_1CILi1EEES8_S8_EEENS6_IJNS7_ILi128EEENS7_ILi96EEENS7_ILi64EEEEEELi256ENS_6half_tEfNS_4arch4Sm90ELb1ELb0ELb0ELb1ELb0ELb1ELb0ELb1ELb0ELb1ELb1ELb0EEENS1_21CollectiveEpilogueFwdINS6_IJSA_NS7_ILi256EEESB_EEES9_SE_SG_Li256ELb1ELb1ELb1ELb0EEENS1_36VarlenDynamicPersistentTileSchedulerILi128ELi96ELi256ELi128ELb1ELb1ELb1ELb1ELb1ELb1EEEEEEEEEvNT_6ParamsE:
	.zero		3584


//--------------------- .nv.constant0._ZN7cutlass13device_kernelIN5flash11enable_sm90INS1_16FlashAttnFwdSm90INS1_25CollectiveMainloopFwdSm90ILi2EN4cute5tupleIJNS5_1CILi1EEES8_S8_EEENS6_IJNS7_ILi128EEENS7_ILi96EEENS7_ILi64EEEEEELi256ENS_6half_tEfNS_4arch4Sm90ELb1ELb0ELb0ELb1ELb0ELb0ELb1ELb1ELb0ELb1ELb1ELb0EEENS1_21CollectiveEpilogueFwdINS6_IJSA_NS7_ILi256EEESB_EEES9_SE_SG_Li256ELb1ELb1ELb1ELb0EEENS1_36VarlenDynamicPersistentTileSchedulerILi128ELi96ELi256ELi128ELb1ELb1ELb1ELb1ELb1ELb1EEEEEEEEEvNT_6ParamsE --------------------------
	.section	.nv.constant0._ZN7cutlass13device_kernelIN5flash11enable_sm90INS1_16FlashAttnFwdSm90INS1_25CollectiveMainloopFwdSm90ILi2EN4cute5tupleIJNS5_1CILi1EEES8_S8_EEENS6_IJNS7_ILi128EEENS7_ILi96EEENS7_ILi64EEEEEELi256ENS_6half_tEfNS_4arch4Sm90ELb1ELb0ELb0ELb1ELb0ELb0ELb1ELb1ELb0ELb1ELb1ELb0EEENS1_21CollectiveEpilogueFwdINS6_IJSA_NS7_ILi256EEESB_EEES9_SE_SG_Li256ELb1ELb1ELb1ELb0EEENS1_36VarlenDynamicPersistentTileSchedulerILi128ELi96ELi256ELi128ELb1ELb1ELb1ELb1ELb1ELb1EEEEEEEEEvNT_6ParamsE,"a",@progbits
	.sectionflags	@""
	.align	4
.nv.constant0._ZN7cutlass13device_kernelIN5flash11enable_sm90INS1_16FlashAttnFwdSm90INS1_25CollectiveMainloopFwdSm90ILi2EN4cute5tupleIJNS5_1CILi1EEES8_S8_EEENS6_IJNS7_ILi128EEENS7_ILi96EEENS7_ILi64EEEEEELi256ENS_6half_tEfNS_4arch4Sm90ELb1ELb0ELb0ELb1ELb0ELb0ELb1ELb1ELb0ELb1ELb1ELb0EEENS1_21CollectiveEpilogueFwdINS6_IJSA_NS7_ILi256EEESB_EEES9_SE_SG_Li256ELb1ELb1ELb1ELb0EEENS1_36VarlenDynamicPersistentTileSchedulerILi128ELi96ELi256ELi128ELb1ELb1ELb1ELb1ELb1ELb1EEEEEEEEEvNT_6ParamsE:
	.zero		3840


//--------------------- .nv.constant0._ZN7cutlass13device_kernelIN5flash11enable_sm90INS1_16FlashAttnFwdSm90INS1_25CollectiveMainloopFwdSm90ILi2EN4cute5tupleIJNS5_1CILi1EEES8_S8_EEENS6_IJNS7_ILi128EEENS7_ILi96EEENS7_ILi64EEEEEELi256ENS_6half_tEfNS_4arch4Sm90ELb1ELb0ELb0ELb1ELb0ELb1ELb1ELb1ELb0ELb1ELb1ELb0EEENS1_21CollectiveEpilogueFwdINS6_IJSA_NS7_ILi256EEESB_EEES9_SE_SG_Li256ELb1ELb1ELb1ELb0EEENS1_36VarlenDynamicPersistentTileSchedulerILi128ELi96ELi256ELi128ELb1ELb1ELb1ELb1ELb1ELb1EEEEEEEEEvNT_6ParamsE --------------------------
	.section	.nv.constant0._ZN7cutlass13device_kernelIN5flash11enable_sm90INS1_16FlashAttnFwdSm90INS1_25CollectiveMainloopFwdSm90ILi2EN4cute5tupleIJNS5_1CILi1EEES8_S8_EEENS6_IJNS7_ILi128EEENS7_ILi96EEENS7_ILi64EEEEEELi256ENS_6half_tEfNS_4arch4Sm90ELb1ELb0ELb0ELb1ELb0ELb1ELb1ELb1ELb0ELb1ELb1ELb0EEENS1_21CollectiveEpilogueFwdINS6_IJSA_NS7_ILi256EEESB_EEES9_SE_SG_Li256ELb1ELb1ELb1ELb0EEENS1_36VarlenDynamicPersistentTileSchedulerILi128ELi96ELi256ELi128ELb1ELb1ELb1ELb1ELb1ELb1EEEEEEEEEvNT_6ParamsE,"a",@progbits
	.sectionflags	@""
	.align	4
.nv.constant0._ZN7cutlass13device_kernelIN5flash11enable_sm90INS1_16FlashAttnFwdSm90INS1_25CollectiveMainloopFwdSm90ILi2EN4cute5tupleIJNS5_1CILi1EEES8_S8_EEENS6_IJNS7_ILi128EEENS7_ILi96EEENS7_ILi64EEEEEELi256ENS_6half_tEfNS_4arch4Sm90ELb1ELb0ELb0ELb1ELb0ELb1ELb1ELb1ELb0ELb1ELb1ELb0EEENS1_21CollectiveEpilogueFwdINS6_IJSA_NS7_ILi256EEESB_EEES9_SE_SG_Li256ELb1ELb1ELb1ELb0EEENS1_36VarlenDynamicPersistentTileSchedulerILi128ELi96ELi256ELi128ELb1ELb1ELb1ELb1ELb1ELb1EEEEEEEEEvNT_6ParamsE:
	.zero		3840


//--------------------- SYMBOLS --------------------------

	.type		.nv.reservedSmem.offset0,@object
	.size		.nv.reservedSmem.offset0,0x4
